//
// Generated by NVIDIA NVVM Compiler
//
// Compiler Build ID: CL-36424714
// Cuda compilation tools, release 13.0, V13.0.88
// Based on NVVM 20.0.0
//

.version 9.0
.target sm_100
.address_size 64

	// .globl	_Z18calc_losses_kernelPKfS0_S0_S0_S0_S0_jjPf

.visible .entry _Z18calc_losses_kernelPKfS0_S0_S0_S0_S0_jjPf(
	.param .u64 .ptr .align 1 _Z18calc_losses_kernelPKfS0_S0_S0_S0_S0_jjPf_param_0,
	.param .u64 .ptr .align 1 _Z18calc_losses_kernelPKfS0_S0_S0_S0_S0_jjPf_param_1,
	.param .u64 .ptr .align 1 _Z18calc_losses_kernelPKfS0_S0_S0_S0_S0_jjPf_param_2,
	.param .u64 .ptr .align 1 _Z18calc_losses_kernelPKfS0_S0_S0_S0_S0_jjPf_param_3,
	.param .u64 .ptr .align 1 _Z18calc_losses_kernelPKfS0_S0_S0_S0_S0_jjPf_param_4,
	.param .u64 .ptr .align 1 _Z18calc_losses_kernelPKfS0_S0_S0_S0_S0_jjPf_param_5,
	.param .u32 _Z18calc_losses_kernelPKfS0_S0_S0_S0_S0_jjPf_param_6,
	.param .u32 _Z18calc_losses_kernelPKfS0_S0_S0_S0_S0_jjPf_param_7,
	.param .u64 .ptr .align 1 _Z18calc_losses_kernelPKfS0_S0_S0_S0_S0_jjPf_param_8
)
{
	.reg .pred 	%p<17>;
	.reg .b32 	%r<22>;
	.reg .b32 	%f<109>;
	.reg .b64 	%rd<24>;
	.reg .b64 	%fd<31>;

	ld.param.u64 	%rd8, [_Z18calc_losses_kernelPKfS0_S0_S0_S0_S0_jjPf_param_0];
	ld.param.u64 	%rd9, [_Z18calc_losses_kernelPKfS0_S0_S0_S0_S0_jjPf_param_1];
	ld.param.u64 	%rd10, [_Z18calc_losses_kernelPKfS0_S0_S0_S0_S0_jjPf_param_2];
	ld.param.u64 	%rd11, [_Z18calc_losses_kernelPKfS0_S0_S0_S0_S0_jjPf_param_3];
	ld.param.u64 	%rd12, [_Z18calc_losses_kernelPKfS0_S0_S0_S0_S0_jjPf_param_4];
	ld.param.u64 	%rd13, [_Z18calc_losses_kernelPKfS0_S0_S0_S0_S0_jjPf_param_5];
	ld.param.u32 	%r4, [_Z18calc_losses_kernelPKfS0_S0_S0_S0_S0_jjPf_param_6];
	ld.param.u32 	%r5, [_Z18calc_losses_kernelPKfS0_S0_S0_S0_S0_jjPf_param_7];
	ld.param.u64 	%rd14, [_Z18calc_losses_kernelPKfS0_S0_S0_S0_S0_jjPf_param_8];
	mov.u32 	%r6, %tid.x;
	mov.u32 	%r7, %ntid.x;
	mov.u32 	%r8, %ctaid.x;
	mad.lo.s32 	%r21, %r7, %r8, %r6;
	setp.ge.u32 	%p1, %r21, %r4;
	@%p1 bra 	$L__BB0_9;
	cvta.to.global.u64 	%rd1, %rd8;
	cvta.to.global.u64 	%rd2, %rd9;
	cvta.to.global.u64 	%rd3, %rd10;
	cvta.to.global.u64 	%rd4, %rd11;
	cvta.to.global.u64 	%rd5, %rd12;
	cvta.to.global.u64 	%rd6, %rd13;
	cvta.to.global.u64 	%rd7, %rd14;
$L__BB0_2:
	mul.wide.u32 	%rd15, %r21, 4;
	add.s64 	%rd16, %rd1, %rd15;
	ld.global.f32 	%f13, [%rd16];
	add.s64 	%rd17, %rd2, %rd15;
	ld.global.f32 	%f14, [%rd17];
	add.s64 	%rd18, %rd3, %rd15;
	ld.global.f32 	%f15, [%rd18];
	add.s64 	%rd19, %rd4, %rd15;
	ld.global.f32 	%f16, [%rd19];
	add.s64 	%rd20, %rd5, %rd15;
	ld.global.f32 	%f17, [%rd20];
	add.s64 	%rd21, %rd6, %rd15;
	ld.global.f32 	%f1, [%rd21];
	cvt.f64.f32 	%fd1, %f1;
	mov.f64 	%fd2, 0d41B1DE784A000000;
	div.rn.f64 	%fd3, %fd2, %fd1;
	cvt.rn.f32.f64 	%f18, %fd3;
	mul.f32 	%f2, %f16, %f17;
	cvt.f64.f32 	%fd4, %f2;
	div.rn.f64 	%fd5, %fd4, 0d4030F1A9FBE76C8B;
	cvt.rn.f32.f64 	%f19, %fd5;
	add.f32 	%f20, %f13, %f19;
	sub.f32 	%f21, %f20, %f14;
	sub.f32 	%f22, %f15, %f14;
	add.f32 	%f3, %f16, %f17;
	div.rn.f32 	%f23, %f22, %f3;
	mul.f32 	%f24, %f16, %f23;
	sub.f32 	%f4, %f21, %f24;
	cvt.f64.f32 	%fd6, %f3;
	add.f64 	%fd7, %fd6, %fd6;
	mul.f32 	%f25, %f16, %f18;
	mul.f32 	%f26, %f17, %f25;
	cvt.f64.f32 	%fd8, %f26;
	div.rn.f64 	%fd9, %fd7, %fd8;
	cvt.rn.f32.f64 	%f27, %fd9;
	sqrt.rn.f32 	%f28, %f27;
	mul.f32 	%f5, %f28, %f4;
	setp.gtu.f32 	%p2, %f5, 0fBF800000;
	mov.f32 	%f107, 0f00000000;
	@%p2 bra 	$L__BB0_4;
	div.rn.f32 	%f29, %f1, 0f4E6E6B28;
	setp.lt.f32 	%p3, %f3, 0f00800000;
	mul.f32 	%f30, %f3, 0f4B000000;
	selp.f32 	%f31, %f30, %f3, %p3;
	selp.f32 	%f32, 0fC1B80000, 0f00000000, %p3;
	mov.b32 	%r9, %f31;
	add.s32 	%r10, %r9, -1059760811;
	and.b32  	%r11, %r10, -8388608;
	sub.s32 	%r12, %r9, %r11;
	mov.b32 	%f33, %r12;
	cvt.rn.f32.s32 	%f34, %r11;
	fma.rn.f32 	%f35, %f34, 0f34000000, %f32;
	add.f32 	%f36, %f33, 0fBF800000;
	fma.rn.f32 	%f37, %f36, 0fBE055027, 0f3E1039F6;
	fma.rn.f32 	%f38, %f37, %f36, 0fBDF8CDCC;
	fma.rn.f32 	%f39, %f38, %f36, 0f3E0F2955;
	fma.rn.f32 	%f40, %f39, %f36, 0fBE2AD8B9;
	fma.rn.f32 	%f41, %f40, %f36, 0f3E4CED0B;
	fma.rn.f32 	%f42, %f41, %f36, 0fBE7FFF22;
	fma.rn.f32 	%f43, %f42, %f36, 0f3EAAAA78;
	fma.rn.f32 	%f44, %f43, %f36, 0fBF000000;
	mul.f32 	%f45, %f36, %f44;
	fma.rn.f32 	%f46, %f45, %f36, %f36;
	fma.rn.f32 	%f47, %f35, 0f3F317218, %f46;
	setp.gt.u32 	%p4, %r9, 2139095039;
	fma.rn.f32 	%f48, %f31, 0f7F800000, 0f7F800000;
	selp.f32 	%f49, %f48, %f47, %p4;
	setp.eq.f32 	%p5, %f31, 0f00000000;
	mul.f32 	%f50, %f49, 0f3EDE5BD9;
	selp.f32 	%f51, 0fFF800000, %f50, %p5;
	cvt.f64.f32 	%fd10, %f51;
	setp.lt.f32 	%p6, %f29, 0f00800000;
	mul.f32 	%f52, %f29, 0f4B000000;
	selp.f32 	%f53, %f52, %f29, %p6;
	selp.f32 	%f54, 0fC1B80000, 0f00000000, %p6;
	mov.b32 	%r13, %f53;
	add.s32 	%r14, %r13, -1059760811;
	and.b32  	%r15, %r14, -8388608;
	sub.s32 	%r16, %r13, %r15;
	mov.b32 	%f55, %r16;
	cvt.rn.f32.s32 	%f56, %r15;
	fma.rn.f32 	%f57, %f56, 0f34000000, %f54;
	add.f32 	%f58, %f55, 0fBF800000;
	fma.rn.f32 	%f59, %f58, 0fBE055027, 0f3E1039F6;
	fma.rn.f32 	%f60, %f59, %f58, 0fBDF8CDCC;
	fma.rn.f32 	%f61, %f60, %f58, 0f3E0F2955;
	fma.rn.f32 	%f62, %f61, %f58, 0fBE2AD8B9;
	fma.rn.f32 	%f63, %f62, %f58, 0f3E4CED0B;
	fma.rn.f32 	%f64, %f63, %f58, 0fBE7FFF22;
	fma.rn.f32 	%f65, %f64, %f58, 0f3EAAAA78;
	fma.rn.f32 	%f66, %f65, %f58, 0fBF000000;
	mul.f32 	%f67, %f58, %f66;
	fma.rn.f32 	%f68, %f67, %f58, %f58;
	fma.rn.f32 	%f69, %f57, 0f3F317218, %f68;
	setp.gt.u32 	%p7, %r13, 2139095039;
	fma.rn.f32 	%f70, %f53, 0f7F800000, 0f7F800000;
	selp.f32 	%f71, %f70, %f69, %p7;
	setp.eq.f32 	%p8, %f53, 0f00000000;
	mul.f32 	%f72, %f71, 0f3EDE5BD9;
	selp.f32 	%f73, 0fFF800000, %f72, %p8;
	cvt.f64.f32 	%fd11, %f73;
	mul.f64 	%fd12, %fd11, 0d4034000000000000;
	fma.rn.f64 	%fd13, %fd10, 0d4034000000000000, %fd12;
	add.f64 	%fd14, %fd13, 0d40571CCCCCCCCCCD;
	cvt.rn.f32.f64 	%f107, %fd14;
$L__BB0_4:
	setp.leu.f32 	%p9, %f5, 0f00000000;
	setp.geu.f32 	%p10, %f5, 0f3F800000;
	or.pred  	%p11, %p9, %p10;
	@%p11 bra 	$L__BB0_6;
	div.rn.f32 	%f74, %f1, 0f49742400;
	mul.f32 	%f75, %f3, %f74;
	div.rn.f32 	%f76, %f2, %f75;
	sqrt.rn.f32 	%f77, %f76;
	cvt.f64.f32 	%fd15, %f77;
	mul.f64 	%fd16, %fd15, 0dC0811C4395810625;
	mul.f64 	%fd17, %fd16, 0d3FE3333333333333;
	cvt.rn.f32.f64 	%f78, %fd17;
	div.rn.f32 	%f79, %f4, %f78;
	cvt.f64.f32 	%fd18, %f79;
	add.f64 	%fd19, %fd18, 0d3FF0000000000000;
	cvt.f64.f32 	%fd20, %f107;
	fma.rn.f64 	%fd21, %fd19, 0d4018000000000000, %fd20;
	cvt.rn.f32.f64 	%f107, %fd21;
$L__BB0_6:
	setp.ltu.f32 	%p12, %f5, 0f00000000;
	@%p12 bra 	$L__BB0_8;
	cvt.f64.f32 	%fd22, %f5;
	add.f64 	%fd23, %fd22, 0dBFB999999999999A;
	fma.rn.f64 	%fd24, %fd23, %fd23, 0d3FF0000000000000;
	cvt.rn.f32.f64 	%f80, %fd24;
	sqrt.rn.f32 	%f81, %f80;
	add.f32 	%f82, %f5, %f81;
	cvt.f64.f32 	%fd25, %f82;
	add.f64 	%fd26, %fd25, 0dBFB999999999999A;
	cvt.rn.f32.f64 	%f83, %fd26;
	setp.lt.f32 	%p13, %f83, 0f00800000;
	mul.f32 	%f84, %f83, 0f4B000000;
	selp.f32 	%f85, %f84, %f83, %p13;
	selp.f32 	%f86, 0fC1B80000, 0f00000000, %p13;
	mov.b32 	%r17, %f85;
	add.s32 	%r18, %r17, -1059760811;
	and.b32  	%r19, %r18, -8388608;
	sub.s32 	%r20, %r17, %r19;
	mov.b32 	%f87, %r20;
	cvt.rn.f32.s32 	%f88, %r19;
	fma.rn.f32 	%f89, %f88, 0f34000000, %f86;
	add.f32 	%f90, %f87, 0fBF800000;
	fma.rn.f32 	%f91, %f90, 0fBE055027, 0f3E1039F6;
	fma.rn.f32 	%f92, %f91, %f90, 0fBDF8CDCC;
	fma.rn.f32 	%f93, %f92, %f90, 0f3E0F2955;
	fma.rn.f32 	%f94, %f93, %f90, 0fBE2AD8B9;
	fma.rn.f32 	%f95, %f94, %f90, 0f3E4CED0B;
	fma.rn.f32 	%f96, %f95, %f90, 0fBE7FFF22;
	fma.rn.f32 	%f97, %f96, %f90, 0f3EAAAA78;
	fma.rn.f32 	%f98, %f97, %f90, 0fBF000000;
	mul.f32 	%f99, %f90, %f98;
	fma.rn.f32 	%f100, %f99, %f90, %f90;
	fma.rn.f32 	%f101, %f89, 0f3F317218, %f100;
	setp.gt.u32 	%p14, %r17, 2139095039;
	fma.rn.f32 	%f102, %f85, 0f7F800000, 0f7F800000;
	selp.f32 	%f103, %f102, %f101, %p14;
	setp.eq.f32 	%p15, %f85, 0f00000000;
	mul.f32 	%f104, %f103, 0f3EDE5BD9;
	selp.f32 	%f105, 0fFF800000, %f104, %p15;
	cvt.f64.f32 	%fd27, %f105;
	fma.rn.f64 	%fd28, %fd27, 0d4034000000000000, 0d401B99999999999A;
	cvt.f64.f32 	%fd29, %f107;
	add.f64 	%fd30, %fd28, %fd29;
	cvt.rn.f32.f64 	%f107, %fd30;
$L__BB0_8:
	add.s64 	%rd23, %rd7, %rd15;
	st.global.f32 	[%rd23], %f107;
	add.s32 	%r21, %r21, %r5;
	setp.lt.u32 	%p16, %r21, %r4;
	@%p16 bra 	$L__BB0_2;
$L__BB0_9:
	ret;

}
	// .globl	_Z24calc_losses_dummy_kernelPKfS0_S0_S0_S0_S0_jjPf
.visible .entry _Z24calc_losses_dummy_kernelPKfS0_S0_S0_S0_S0_jjPf(
	.param .u64 .ptr .align 1 _Z24calc_losses_dummy_kernelPKfS0_S0_S0_S0_S0_jjPf_param_0,
	.param .u64 .ptr .align 1 _Z24calc_losses_dummy_kernelPKfS0_S0_S0_S0_S0_jjPf_param_1,
	.param .u64 .ptr .align 1 _Z24calc_losses_dummy_kernelPKfS0_S0_S0_S0_S0_jjPf_param_2,
	.param .u64 .ptr .align 1 _Z24calc_losses_dummy_kernelPKfS0_S0_S0_S0_S0_jjPf_param_3,
	.param .u64 .ptr .align 1 _Z24calc_losses_dummy_kernelPKfS0_S0_S0_S0_S0_jjPf_param_4,
	.param .u64 .ptr .align 1 _Z24calc_losses_dummy_kernelPKfS0_S0_S0_S0_S0_jjPf_param_5,
	.param .u32 _Z24calc_losses_dummy_kernelPKfS0_S0_S0_S0_S0_jjPf_param_6,
	.param .u32 _Z24calc_losses_dummy_kernelPKfS0_S0_S0_S0_S0_jjPf_param_7,
	.param .u64 .ptr .align 1 _Z24calc_losses_dummy_kernelPKfS0_S0_S0_S0_S0_jjPf_param_8
)
{
	.reg .pred 	%p<3>;
	.reg .b32 	%r<10>;
	.reg .b32 	%f<11>;
	.reg .b64 	%rd<23>;

	ld.param.u64 	%rd8, [_Z24calc_losses_dummy_kernelPKfS0_S0_S0_S0_S0_jjPf_param_0];
	ld.param.u64 	%rd9, [_Z24calc_losses_dummy_kernelPKfS0_S0_S0_S0_S0_jjPf_param_1];
	ld.param.u64 	%rd10, [_Z24calc_losses_dummy_kernelPKfS0_S0_S0_S0_S0_jjPf_param_2];
	ld.param.u64 	%rd11, [_Z24calc_losses_dummy_kernelPKfS0_S0_S0_S0_S0_jjPf_param_3];
	ld.param.u64 	%rd12, [_Z24calc_losses_dummy_kernelPKfS0_S0_S0_S0_S0_jjPf_param_4];
	ld.param.u64 	%rd13, [_Z24calc_losses_dummy_kernelPKfS0_S0_S0_S0_S0_jjPf_param_5];
	ld.param.u32 	%r4, [_Z24calc_losses_dummy_kernelPKfS0_S0_S0_S0_S0_jjPf_param_6];
	ld.param.u32 	%r5, [_Z24calc_losses_dummy_kernelPKfS0_S0_S0_S0_S0_jjPf_param_7];
	ld.param.u64 	%rd14, [_Z24calc_losses_dummy_kernelPKfS0_S0_S0_S0_S0_jjPf_param_8];
	mov.u32 	%r6, %tid.x;
	mov.u32 	%r7, %ntid.x;
	mov.u32 	%r8, %ctaid.x;
	mad.lo.s32 	%r9, %r7, %r8, %r6;
	setp.ge.u32 	%p1, %r9, %r4;
	@%p1 bra 	$L__BB1_3;
	cvta.to.global.u64 	%rd1, %rd8;
	cvta.to.global.u64 	%rd2, %rd9;
	cvta.to.global.u64 	%rd3, %rd10;
	cvta.to.global.u64 	%rd4, %rd11;
	cvta.to.global.u64 	%rd5, %rd12;
	cvta.to.global.u64 	%rd6, %rd13;
	cvta.to.global.u64 	%rd7, %rd14;
$L__BB1_2:
	mul.wide.u32 	%rd15, %r9, 4;
	add.s64 	%rd16, %rd1, %rd15;
	ld.global.f32 	%f1, [%rd16];
	add.s64 	%rd17, %rd2, %rd15;
	ld.global.f32 	%f2, [%rd17];
	add.s64 	%rd18, %rd3, %rd15;
	ld.global.f32 	%f3, [%rd18];
	add.s64 	%rd19, %rd4, %rd15;
	ld.global.f32 	%f4, [%rd19];
	mul.f32 	%f5, %f3, %f4;
	fma.rn.f32 	%f6, %f1, %f2, %f5;
	add.s64 	%rd20, %rd5, %rd15;
	ld.global.f32 	%f7, [%rd20];
	add.f32 	%f8, %f7, %f6;
	add.s64 	%rd21, %rd6, %rd15;
	ld.global.f32 	%f9, [%rd21];
	add.f32 	%f10, %f9, %f8;
	add.s64 	%rd22, %rd7, %rd15;
	st.global.f32 	[%rd22], %f10;
	add.s32 	%r9, %r9, %r5;
	setp.lt.u32 	%p2, %r9, %r4;
	@%p2 bra 	$L__BB1_2;
$L__BB1_3:
	ret;

}


// ===== COMPILED SASS (sm_100) =====

	.target	sm_100

	.elftype	@"ET_EXEC"


//--------------------- .note.nv.tkinfo           --------------------------
	.section	.note.nv.tkinfo,"",@"SHT_NOTE"
	.sectionflags	@"SHF_NOTE_NV_TKINFO"
	.tkinfo
        /*0018*/ 	.word	0x00000002
        /*0030*/ 	.string	""
        /*0030*/ 	.string	"ptxas"
        /*0030*/ 	.string	"Cuda compilation tools, release 13.0, V13.0.88"
        /*0030*/ 	.string	"Build cuda_13.0.r13.0/compiler.36424714_0"
        /*0030*/ 	.string	"-arch sm_100 -m 64 "



//--------------------- .note.nv.cuinfo           --------------------------
	.section	.note.nv.cuinfo,"",@"SHT_NOTE"
	.sectionflags	@"SHF_NOTE_NV_CUINFO"
        /*0018*/ 	.short	0x0002
        /*001a*/ 	.short	0x0064
        /*001c*/ 	.short	0x0082
	.zero		2


//--------------------- .nv.info                  --------------------------
	.section	.nv.info,"",@"SHT_CUDA_INFO"
	.align	4


	//----- nvinfo : EIATTR_REGCOUNT
	.align		4
        /*0000*/ 	.byte	0x04, 0x2f
        /*0002*/ 	.short	(.L_1 - .L_0)
	.align		4
.L_0:
        /*0004*/ 	.word	index@(_Z18calc_losses_kernelPKfS0_S0_S0_S0_S0_jjPf)
        /*0008*/ 	.word	0x0000002b


	//----- nvinfo : EIATTR_FRAME_SIZE
	.align		4
.L_1:
        /*000c*/ 	.byte	0x04, 0x11
        /*000e*/ 	.short	(.L_3 - .L_2)
	.align		4
.L_2:
        /*0010*/ 	.word	index@($__internal_2_$__cuda_sm3x_div_rn_noftz_f32_slowpath)
        /*0014*/ 	.word	0x00000000


	//----- nvinfo : EIATTR_FRAME_SIZE
	.align		4
.L_3:
        /*0018*/ 	.byte	0x04, 0x11
        /*001a*/ 	.short	(.L_5 - .L_4)
	.align		4
.L_4:
        /*001c*/ 	.word	index@($__internal_1_$__cuda_sm20_sqrt_rn_f32_slowpath)
        /*0020*/ 	.word	0x00000000


	//----- nvinfo : EIATTR_FRAME_SIZE
	.align		4
.L_5:
        /*0024*/ 	.byte	0x04, 0x11
        /*0026*/ 	.short	(.L_7 - .L_6)
	.align		4
.L_6:
        /*0028*/ 	.word	index@($__internal_0_$__cuda_sm20_div_rn_f64_full)
        /*002c*/ 	.word	0x00000000


	//----- nvinfo : EIATTR_FRAME_SIZE
	.align		4
.L_7:
        /*0030*/ 	.byte	0x04, 0x11
        /*0032*/ 	.short	(.L_9 - .L_8)
	.align		4
.L_8:
        /*0034*/ 	.word	index@(_Z18calc_losses_kernelPKfS0_S0_S0_S0_S0_jjPf)
        /*0038*/ 	.word	0x00000000


	//----- nvinfo : EIATTR_REGCOUNT
	.align		4
.L_9:
        /*003c*/ 	.byte	0x04, 0x2f
        /*003e*/ 	.short	(.L_11 - .L_10)
	.align		4
.L_10:
        /*0040*/ 	.word	index@(_Z24calc_losses_dummy_kernelPKfS0_S0_S0_S0_S0_jjPf)
        /*0044*/ 	.word	0x00000014


	//----- nvinfo : EIATTR_FRAME_SIZE
	.align		4
.L_11:
        /*0048*/ 	.byte	0x04, 0x11
        /*004a*/ 	.short	(.L_13 - .L_12)
	.align		4
.L_12:
        /*004c*/ 	.word	index@(_Z24calc_losses_dummy_kernelPKfS0_S0_S0_S0_S0_jjPf)
        /*0050*/ 	.word	0x00000000


	//----- nvinfo : EIATTR_MIN_STACK_SIZE
	.align		4
.L_13:
        /*0054*/ 	.byte	0x04, 0x12
        /*0056*/ 	.short	(.L_15 - .L_14)
	.align		4
.L_14:
        /*0058*/ 	.word	index@(_Z24calc_losses_dummy_kernelPKfS0_S0_S0_S0_S0_jjPf)
        /*005c*/ 	.word	0x00000000


	//----- nvinfo : EIATTR_MIN_STACK_SIZE
	.align		4
.L_15:
        /*0060*/ 	.byte	0x04, 0x12
        /*0062*/ 	.short	(.L_17 - .L_16)
	.align		4
.L_16:
        /*0064*/ 	.word	index@(_Z18calc_losses_kernelPKfS0_S0_S0_S0_S0_jjPf)
        /*0068*/ 	.word	0x00000000
.L_17:


//--------------------- .nv.compat                --------------------------
	.section	.nv.compat,"",@"SHT_CUDA_COMPAT_INFO"
	.align	4
        /*0000*/ 	.byte	0x02, 0x09, 0x00, 0x00, 0x02, 0x02, 0x01, 0x00, 0x02, 0x05, 0x05, 0x00, 0x03, 0x07, 0x01, 0x01
        /*0010*/ 	.byte	0x02, 0x03, 0x00, 0x00, 0x02, 0x06, 0x01, 0x00, 0x04, 0x0b, 0x08, 0x00, 0x01, 0x00, 0x00, 0x00
        /*0020*/ 	.byte	0x00, 0x00, 0x00, 0x00


//--------------------- .nv.info._Z24calc_losses_dummy_kernelPKfS0_S0_S0_S0_S0_jjPf --------------------------
	.section	.nv.info._Z24calc_losses_dummy_kernelPKfS0_S0_S0_S0_S0_jjPf,"",@"SHT_CUDA_INFO"
	.sectionflags	@""
	.align	4


	//----- nvinfo : EIATTR_CUDA_API_VERSION
	.align		4
        /*0000*/ 	.byte	0x04, 0x37
        /*0002*/ 	.short	(.L_19 - .L_18)
.L_18:
        /*0004*/ 	.word	0x00000082


	//----- nvinfo : EIATTR_KPARAM_INFO
	.align		4
.L_19:
        /*0008*/ 	.byte	0x04, 0x17
        /*000a*/ 	.short	(.L_21 - .L_20)
.L_20:
        /*000c*/ 	.word	0x00000000
        /*0010*/ 	.short	0x0008
        /*0012*/ 	.short	0x0038
        /*0014*/ 	.byte	0x00, 0xf5, 0x21, 0x00


	//----- nvinfo : EIATTR_KPARAM_INFO
	.align		4
.L_21:
        /*0018*/ 	.byte	0x04, 0x17
        /*001a*/ 	.short	(.L_23 - .L_22)
.L_22:
        /*001c*/ 	.word	0x00000000
        /*0020*/ 	.short	0x0007
        /*0022*/ 	.short	0x0034
        /*0024*/ 	.byte	0x00, 0xf0, 0x11, 0x00


	//----- nvinfo : EIATTR_KPARAM_INFO
	.align		4
.L_23:
        /*0028*/ 	.byte	0x04, 0x17
        /*002a*/ 	.short	(.L_25 - .L_24)
.L_24:
        /*002c*/ 	.word	0x00000000
        /*0030*/ 	.short	0x0006
        /*0032*/ 	.short	0x0030
        /*0034*/ 	.byte	0x00, 0xf0, 0x11, 0x00


	//----- nvinfo : EIATTR_KPARAM_INFO
	.align		4
.L_25:
        /*0038*/ 	.byte	0x04, 0x17
        /*003a*/ 	.short	(.L_27 - .L_26)
.L_26:
        /*003c*/ 	.word	0x00000000
        /*0040*/ 	.short	0x0005
        /*0042*/ 	.short	0x0028
        /*0044*/ 	.byte	0x00, 0xf5, 0x21, 0x00


	//----- nvinfo : EIATTR_KPARAM_INFO
	.align		4
.L_27:
        /*0048*/ 	.byte	0x04, 0x17
        /*004a*/ 	.short	(.L_29 - .L_28)
.L_28:
        /*004c*/ 	.word	0x00000000
        /*0050*/ 	.short	0x0004
        /*0052*/ 	.short	0x0020
        /*0054*/ 	.byte	0x00, 0xf5, 0x21, 0x00


	//----- nvinfo : EIATTR_KPARAM_INFO
	.align		4
.L_29:
        /*0058*/ 	.byte	0x04, 0x17
        /*005a*/ 	.short	(.L_31 - .L_30)
.L_30:
        /*005c*/ 	.word	0x00000000
        /*0060*/ 	.short	0x0003
        /*0062*/ 	.short	0x0018
        /*0064*/ 	.byte	0x00, 0xf5, 0x21, 0x00


	//----- nvinfo : EIATTR_KPARAM_INFO
	.align		4
.L_31:
        /*0068*/ 	.byte	0x04, 0x17
        /*006a*/ 	.short	(.L_33 - .L_32)
.L_32:
        /*006c*/ 	.word	0x00000000
        /*0070*/ 	.short	0x0002
        /*0072*/ 	.short	0x0010
        /*0074*/ 	.byte	0x00, 0xf5, 0x21, 0x00


	//----- nvinfo : EIATTR_KPARAM_INFO
	.align		4
.L_33:
        /*0078*/ 	.byte	0x04, 0x17
        /*007a*/ 	.short	(.L_35 - .L_34)
.L_34:
        /*007c*/ 	.word	0x00000000
        /*0080*/ 	.short	0x0001
        /*0082*/ 	.short	0x0008
        /*0084*/ 	.byte	0x00, 0xf5, 0x21, 0x00


	//----- nvinfo : EIATTR_KPARAM_INFO
	.align		4
.L_35:
        /*0088*/ 	.byte	0x04, 0x17
        /*008a*/ 	.short	(.L_37 - .L_36)
.L_36:
        /*008c*/ 	.word	0x00000000
        /*0090*/ 	.short	0x0000
        /*0092*/ 	.short	0x0000
        /*0094*/ 	.byte	0x00, 0xf5, 0x21, 0x00


	//----- nvinfo : EIATTR_SPARSE_MMA_MASK
	.align		4
.L_37:
        /*0098*/ 	.byte	0x03, 0x50
        /*009a*/ 	.short	0x0000


	//----- nvinfo : EIATTR_MAXREG_COUNT
	.align		4
        /*009c*/ 	.byte	0x03, 0x1b
        /*009e*/ 	.short	0x00ff


	//----- nvinfo : EIATTR_MERCURY_ISA_VERSION
	.align		4
        /*00a0*/ 	.byte	0x03, 0x5f
        /*00a2*/ 	.short	0x0101


	//----- nvinfo : EIATTR_VRC_CTA_INIT_COUNT
	.align		4
        /*00a4*/ 	.byte	0x02, 0x4a
	.zero		1
	.zero		1


	//----- nvinfo : EIATTR_EXIT_INSTR_OFFSETS
	.align		4
        /*00a8*/ 	.byte	0x04, 0x1c
        /*00aa*/ 	.short	(.L_39 - .L_38)


	//   ....[0]....
.L_38:
        /*00ac*/ 	.word	0x00000080


	//   ....[1]....
        /*00b0*/ 	.word	0x000002e0


	//----- nvinfo : EIATTR_CRS_STACK_SIZE
	.align		4
.L_39:
        /*00b4*/ 	.byte	0x04, 0x1e
        /*00b6*/ 	.short	(.L_41 - .L_40)
.L_40:
        /*00b8*/ 	.word	0x00000000


	//----- nvinfo : EIATTR_CBANK_PARAM_SIZE
	.align		4
.L_41:
        /*00bc*/ 	.byte	0x03, 0x19
        /*00be*/ 	.short	0x0040


	//----- nvinfo : EIATTR_PARAM_CBANK
	.align		4
        /*00c0*/ 	.byte	0x04, 0x0a
        /*00c2*/ 	.short	(.L_43 - .L_42)
	.align		4
.L_42:
        /*00c4*/ 	.word	index@(.nv.constant0._Z24calc_losses_dummy_kernelPKfS0_S0_S0_S0_S0_jjPf)
        /*00c8*/ 	.short	0x0380
        /*00ca*/ 	.short	0x0040


	//----- nvinfo : EIATTR_SW_WAR
	.align		4
.L_43:
        /*00cc*/ 	.byte	0x04, 0x36
        /*00ce*/ 	.short	(.L_45 - .L_44)
.L_44:
        /*00d0*/ 	.word	0x00000008
.L_45:


//--------------------- .nv.info._Z18calc_losses_kernelPKfS0_S0_S0_S0_S0_jjPf --------------------------
	.section	.nv.info._Z18calc_losses_kernelPKfS0_S0_S0_S0_S0_jjPf,"",@"SHT_CUDA_INFO"
	.sectionflags	@""
	.align	4


	//----- nvinfo : EIATTR_CUDA_API_VERSION
	.align		4
        /*0000*/ 	.byte	0x04, 0x37
        /*0002*/ 	.short	(.L_47 - .L_46)
.L_46:
        /*0004*/ 	.word	0x00000082


	//----- nvinfo : EIATTR_KPARAM_INFO
	.align		4
.L_47:
        /*0008*/ 	.byte	0x04, 0x17
        /*000a*/ 	.short	(.L_49 - .L_48)
.L_48:
        /*000c*/ 	.word	0x00000000
        /*0010*/ 	.short	0x0008
        /*0012*/ 	.short	0x0038
        /*0014*/ 	.byte	0x00, 0xf5, 0x21, 0x00


	//----- nvinfo : EIATTR_KPARAM_INFO
	.align		4
.L_49:
        /*0018*/ 	.byte	0x04, 0x17
        /*001a*/ 	.short	(.L_51 - .L_50)
.L_50:
        /*001c*/ 	.word	0x00000000
        /*0020*/ 	.short	0x0007
        /*0022*/ 	.short	0x0034
        /*0024*/ 	.byte	0x00, 0xf0, 0x11, 0x00


	//----- nvinfo : EIATTR_KPARAM_INFO
	.align		4
.L_51:
        /*0028*/ 	.byte	0x04, 0x17
        /*002a*/ 	.short	(.L_53 - .L_52)
.L_52:
        /*002c*/ 	.word	0x00000000
        /*0030*/ 	.short	0x0006
        /*0032*/ 	.short	0x0030
        /*0034*/ 	.byte	0x00, 0xf0, 0x11, 0x00


	//----- nvinfo : EIATTR_KPARAM_INFO
	.align		4
.L_53:
        /*0038*/ 	.byte	0x04, 0x17
        /*003a*/ 	.short	(.L_55 - .L_54)
.L_54:
        /*003c*/ 	.word	0x00000000
        /*0040*/ 	.short	0x0005
        /*0042*/ 	.short	0x0028
        /*0044*/ 	.byte	0x00, 0xf5, 0x21, 0x00


	//----- nvinfo : EIATTR_KPARAM_INFO
	.align		4
.L_55:
        /*0048*/ 	.byte	0x04, 0x17
        /*004a*/ 	.short	(.L_57 - .L_56)
.L_56:
        /*004c*/ 	.word	0x00000000
        /*0050*/ 	.short	0x0004
        /*0052*/ 	.short	0x0020
        /*0054*/ 	.byte	0x00, 0xf5, 0x21, 0x00


	//----- nvinfo : EIATTR_KPARAM_INFO
	.align		4
.L_57:
        /*0058*/ 	.byte	0x04, 0x17
        /*005a*/ 	.short	(.L_59 - .L_58)
.L_58:
        /*005c*/ 	.word	0x00000000
        /*0060*/ 	.short	0x0003
        /*0062*/ 	.short	0x0018
        /*0064*/ 	.byte	0x00, 0xf5, 0x21, 0x00


	//----- nvinfo : EIATTR_KPARAM_INFO
	.align		4
.L_59:
        /*0068*/ 	.byte	0x04, 0x17
        /*006a*/ 	.short	(.L_61 - .L_60)
.L_60:
        /*006c*/ 	.word	0x00000000
        /*0070*/ 	.short	0x0002
        /*0072*/ 	.short	0x0010
        /*0074*/ 	.byte	0x00, 0xf5, 0x21, 0x00


	//----- nvinfo : EIATTR_KPARAM_INFO
	.align		4
.L_61:
        /*0078*/ 	.byte	0x04, 0x17
        /*007a*/ 	.short	(.L_63 - .L_62)
.L_62:
        /*007c*/ 	.word	0x00000000
        /*0080*/ 	.short	0x0001
        /*0082*/ 	.short	0x0008
        /*0084*/ 	.byte	0x00, 0xf5, 0x21, 0x00


	//----- nvinfo : EIATTR_KPARAM_INFO
	.align		4
.L_63:
        /*0088*/ 	.byte	0x04, 0x17
        /*008a*/ 	.short	(.L_65 - .L_64)
.L_64:
        /*008c*/ 	.word	0x00000000
        /*0090*/ 	.short	0x0000
        /*0092*/ 	.short	0x0000
        /*0094*/ 	.byte	0x00, 0xf5, 0x21, 0x00


	//----- nvinfo : EIATTR_SPARSE_MMA_MASK
	.align		4
.L_65:
        /*0098*/ 	.byte	0x03, 0x50
        /*009a*/ 	.short	0x0000


	//----- nvinfo : EIATTR_MAXREG_COUNT
	.align		4
        /*009c*/ 	.byte	0x03, 0x1b
        /*009e*/ 	.short	0x00ff


	//----- nvinfo : EIATTR_MERCURY_ISA_VERSION
	.align		4
        /*00a0*/ 	.byte	0x03, 0x5f
        /*00a2*/ 	.short	0x0101


	//----- nvinfo : EIATTR_VRC_CTA_INIT_COUNT
	.align		4
        /*00a4*/ 	.byte	0x02, 0x4a
	.zero		1
	.zero		1


	//----- nvinfo : EIATTR_EXIT_INSTR_OFFSETS
	.align		4
        /*00a8*/ 	.byte	0x04, 0x1c
        /*00aa*/ 	.short	(.L_67 - .L_66)


	//   ....[0]....
.L_66:
        /*00ac*/ 	.word	0x00000070


	//   ....[1]....
        /*00b0*/ 	.word	0x000017b0


	//----- nvinfo : EIATTR_CRS_STACK_SIZE
	.align		4
.L_67:
        /*00b4*/ 	.byte	0x04, 0x1e
        /*00b6*/ 	.short	(.L_69 - .L_68)
.L_68:
        /*00b8*/ 	.word	0x00000000


	//----- nvinfo : EIATTR_CBANK_PARAM_SIZE
	.align		4
.L_69:
        /*00bc*/ 	.byte	0x03, 0x19
        /*00be*/ 	.short	0x0040


	//----- nvinfo : EIATTR_PARAM_CBANK
	.align		4
        /*00c0*/ 	.byte	0x04, 0x0a
        /*00c2*/ 	.short	(.L_71 - .L_70)
	.align		4
.L_70:
        /*00c4*/ 	.word	index@(.nv.constant0._Z18calc_losses_kernelPKfS0_S0_S0_S0_S0_jjPf)
        /*00c8*/ 	.short	0x0380
        /*00ca*/ 	.short	0x0040


	//----- nvinfo : EIATTR_SW_WAR
	.align		4
.L_71:
        /*00cc*/ 	.byte	0x04, 0x36
        /*00ce*/ 	.short	(.L_73 - .L_72)
.L_72:
        /*00d0*/ 	.word	0x00000008
.L_73:


//--------------------- .nv.callgraph             --------------------------
	.section	.nv.callgraph,"",@"SHT_CUDA_CALLGRAPH"
	.align	4
	.sectionentsize	8
	.align		4
        /*0000*/ 	.word	0x00000000
	.align		4
        /*0004*/ 	.word	0xffffffff
	.align		4
        /*0008*/ 	.word	0x00000000
	.align		4
        /*000c*/ 	.word	0xfffffffe
	.align		4
        /*0010*/ 	.word	0x00000000
	.align		4
        /*0014*/ 	.word	0xfffffffd
	.align		4
        /*0018*/ 	.word	0x00000000
	.align		4
        /*001c*/ 	.word	0xfffffffc


//--------------------- .text._Z24calc_losses_dummy_kernelPKfS0_S0_S0_S0_S0_jjPf --------------------------
	.section	.text._Z24calc_losses_dummy_kernelPKfS0_S0_S0_S0_S0_jjPf,"ax",@progbits
	.align	128
        .global         _Z24calc_losses_dummy_kernelPKfS0_S0_S0_S0_S0_jjPf
        .type           _Z24calc_losses_dummy_kernelPKfS0_S0_S0_S0_S0_jjPf,@function
        .size           _Z24calc_losses_dummy_kernelPKfS0_S0_S0_S0_S0_jjPf,(.L_x_55 - _Z24calc_losses_dummy_kernelPKfS0_S0_S0_S0_S0_jjPf)
        .other          _Z24calc_losses_dummy_kernelPKfS0_S0_S0_S0_S0_jjPf,@"STO_CUDA_ENTRY STV_DEFAULT"
_Z24calc_losses_dummy_kernelPKfS0_S0_S0_S0_S0_jjPf:
.text._Z24calc_losses_dummy_kernelPKfS0_S0_S0_S0_S0_jjPf:
[----:B------:R-:W-:Y:S01]  /*0000*/  LDC R1, c[0x0][0x37c] ;  /* 0x0000df00ff017b82 */ /* 0x000fe20000000800 */
[----:B------:R-:W0:Y:S01]  /*0010*/  S2R R0, SR_TID.X ;  /* 0x0000000000007919 */ /* 0x000e220000002100 */
[----:B------:R-:W0:Y:S01]  /*0020*/  LDCU UR4, c[0x0][0x360] ;  /* 0x00006c00ff0477ac */ /* 0x000e220008000800 */
[----:B------:R-:W0:Y:S01]  /*0030*/  S2R R3, SR_CTAID.X ;  /* 0x0000000000037919 */ /* 0x000e220000002500 */
[----:B------:R-:W1:Y:S01]  /*0040*/  LDCU UR5, c[0x0][0x3b0] ;  /* 0x00007600ff0577ac */ /* 0x000e620008000800 */
[----:B0-----:R-:W-:Y:S01]  /*0050*/  IMAD R0, R3, UR4, R0 ;  /* 0x0000000403007c24 */ /* 0x001fe2000f8e0200 */
[----:B------:R-:W0:Y:S04]  /*0060*/  LDCU UR4, c[0x0][0x3b4] ;  /* 0x00007680ff0477ac */ /* 0x000e280008000800 */
[----:B-1----:R-:W-:-:S13]  /*0070*/  ISETP.GE.U32.AND P0, PT, R0, UR5, PT ;  /* 0x0000000500007c0c */ /* 0x002fda000bf06070 */
[----:B0-----:R-:W-:Y:S05]  /*0080*/  @P0 EXIT ;  /* 0x000000000000094d */ /* 0x001fea0003800000 */
[----:B------:R-:W0:Y:S02]  /*0090*/  LDC.64 R14, c[0x0][0x358] ;  /* 0x0000d600ff0e7b82 */ /* 0x000e240000000a00 */
.L_x_0:
[----:B-1----:R-:W1:Y:S01]  /*00a0*/  LDC.64 R12, c[0x0][0x398] ;  /* 0x0000e600ff0c7b82 */ /* 0x002e620000000a00 */
[C---:B0-----:R-:W-:Y:S02]  /*00b0*/  R2UR UR10, R14.reuse ;  /* 0x000000000e0a72ca */ /* 0x041fe400000e0000 */
[C---:B------:R-:W-:Y:S02]  /*00c0*/  R2UR UR11, R15.reuse ;  /* 0x000000000f0b72ca */ /* 0x040fe400000e0000 */
[C---:B------:R-:W-:Y:S02]  /*00d0*/  R2UR UR12, R14.reuse ;  /* 0x000000000e0c72ca */ /* 0x040fe400000e0000 */
[C---:B------:R-:W-:Y:S01]  /*00e0*/  R2UR UR13, R15.reuse ;  /* 0x000000000f0d72ca */ /* 0x040fe200000e0000 */
[----:B------:R-:W0:Y:S01]  /*00f0*/  LDC.64 R10, c[0x0][0x390] ;  /* 0x0000e400ff0a7b82 */ /* 0x000e220000000a00 */
[----:B------:R-:W-:Y:S02]  /*0100*/  R2UR UR6, R14 ;  /* 0x000000000e0672ca */ /* 0x000fe400000e0000 */
[----:B------:R-:W-:-:S02]  /*0110*/  R2UR UR7, R15 ;  /* 0x000000000f0772ca */ /* 0x000fc400000e0000 */
[----:B------:R-:W-:Y:S02]  /*0120*/  R2UR UR8, R14 ;  /* 0x000000000e0872ca */ /* 0x000fe400000e0000 */
[----:B------:R-:W-:Y:S01]  /*0130*/  R2UR UR9, R15 ;  /* 0x000000000f0972ca */ /* 0x000fe200000e0000 */
[----:B------:R-:W2:Y:S08]  /*0140*/  LDC.64 R6, c[0x0][0x380] ;  /* 0x0000e000ff067b82 */ /* 0x000eb00000000a00 */
[----:B------:R-:W3:Y:S01]  /*0150*/  LDC.64 R8, c[0x0][0x388] ;  /* 0x0000e200ff087b82 */ /* 0x000ee20000000a00 */
[----:B-1----:R-:W-:-:S06]  /*0160*/  IMAD.WIDE.U32 R12, R0, 0x4, R12 ;  /* 0x00000004000c7825 */ /* 0x002fcc00078e000c */
[----:B------:R-:W4:Y:S01]  /*0170*/  LDG.E R13, desc[UR12][R12.64] ;  /* 0x0000000c0c0d7981 */ /* 0x000f22000c1e1900 */
[----:B------:R-:W1:Y:S01]  /*0180*/  LDC.64 R4, c[0x0][0x3a0] ;  /* 0x0000e800ff047b82 */ /* 0x000e620000000a00 */
[----:B0-----:R-:W-:-:S05]  /*0190*/  IMAD.WIDE.U32 R10, R0, 0x4, R10 ;  /* 0x00000004000a7825 */ /* 0x001fca00078e000a */
[----:B------:R0:W4:Y:S02]  /*01a0*/  LDG.E R16, desc[UR10][R10.64] ;  /* 0x0000000a0a107981 */ /* 0x000124000c1e1900 */
[----:B------:R-:W5:Y:S01]  /*01b0*/  LDC.64 R2, c[0x0][0x3a8] ;  /* 0x0000ea00ff027b82 */ /* 0x000f620000000a00 */
[----:B--2---:R-:W-:-:S06]  /*01c0*/  IMAD.WIDE.U32 R6, R0, 0x4, R6 ;  /* 0x0000000400067825 */ /* 0x004fcc00078e0006 */
[----:B------:R-:W2:Y:S01]  /*01d0*/  LDG.E R6, desc[UR6][R6.64] ;  /* 0x0000000606067981 */ /* 0x000ea2000c1e1900 */
[C---:B---3--:R-:W-:Y:S01]  /*01e0*/  IMAD.WIDE.U32 R8, R0.reuse, 0x4, R8 ;  /* 0x0000000400087825 */ /* 0x048fe200078e0008 */
[----:B0-----:R-:W0:Y:S05]  /*01f0*/  LDC.64 R10, c[0x0][0x3b8] ;  /* 0x0000ee00ff0a7b82 */ /* 0x001e2a0000000a00 */
[----:B------:R-:W2:Y:S01]  /*0200*/  LDG.E R9, desc[UR8][R8.64] ;  /* 0x0000000808097981 */ /* 0x000ea2000c1e1900 */
[----:B-1----:R-:W-:-:S06]  /*0210*/  IMAD.WIDE.U32 R4, R0, 0x4, R4 ;  /* 0x0000000400047825 */ /* 0x002fcc00078e0004 */
[----:B------:R-:W3:Y:S01]  /*0220*/  LDG.E R4, desc[UR10][R4.64] ;  /* 0x0000000a04047981 */ /* 0x000ee2000c1e1900 */
[----:B-----5:R-:W-:-:S06]  /*0230*/  IMAD.WIDE.U32 R2, R0, 0x4, R2 ;  /* 0x0000000400027825 */ /* 0x020fcc00078e0002 */
[----:B------:R-:W5:Y:S01]  /*0240*/  LDG.E R2, desc[UR12][R2.64] ;  /* 0x0000000c02027981 */ /* 0x000f62000c1e1900 */
[----:B----4-:R-:W-:-:S04]  /*0250*/  FMUL R17, R16, R13 ;  /* 0x0000000d10117220 */ /* 0x010fc80000400000 */
[----:B--2---:R-:W-:Y:S01]  /*0260*/  FFMA R17, R6, R9, R17 ;  /* 0x0000000906117223 */ /* 0x004fe20000000011 */
[C---:B0-----:R-:W-:Y:S01]  /*0270*/  IMAD.WIDE.U32 R6, R0.reuse, 0x4, R10 ;  /* 0x0000000400067825 */ /* 0x041fe200078e000a */
[----:B------:R-:W-:-:S04]  /*0280*/  IADD3 R0, PT, PT, R0, UR4, RZ ;  /* 0x0000000400007c10 */ /* 0x000fc8000fffe0ff */
[----:B------:R-:W-:Y:S01]  /*0290*/  ISETP.GE.U32.AND P0, PT, R0, UR5, PT ;  /* 0x0000000500007c0c */ /* 0x000fe2000bf06070 */
[----:B---3--:R-:W-:-:S04]  /*02a0*/  FADD R17, R17, R4 ;  /* 0x0000000411117221 */ /* 0x008fc80000000000 */
[----:B-----5:R-:W-:-:S05]  /*02b0*/  FADD R17, R17, R2 ;  /* 0x0000000211117221 */ /* 0x020fca0000000000 */
[----:B------:R1:W-:Y:S03]  /*02c0*/  STG.E desc[UR6][R6.64], R17 ;  /* 0x0000001106007986 */ /* 0x0003e6000c101906 */
[----:B------:R-:W-:Y:S05]  /*02d0*/  @!P0 BRA `(.L_x_0) ;  /* 0xfffffffc00708947 */ /* 0x000fea000383ffff */
[----:B------:R-:W-:Y:S05]  /*02e0*/  EXIT ;  /* 0x000000000000794d */ /* 0x000fea0003800000 */
.L_x_1:
[----:B------:R-:W-:-:S00]  /*02f0*/  BRA `(.L_x_1) ;  /* 0xfffffffc00fc7947 */ /* 0x000fc0000383ffff */
[----:B------:R-:W-:-:S00]  /*0300*/  NOP ;  /* 0x0000000000007918 */ /* 0x000fc00000000000 */
[----:B------:R-:W-:-:S00]  /*0310*/  NOP ;  /* 0x0000000000007918 */ /* 0x000fc00000000000 */
[----:B------:R-:W-:-:S00]  /*0320*/  NOP ;  /* 0x0000000000007918 */ /* 0x000fc00000000000 */
[----:B------:R-:W-:-:S00]  /*0330*/  NOP ;  /* 0x0000000000007918 */ /* 0x000fc00000000000 */
[----:B------:R-:W-:-:S00]  /*0340*/  NOP ;  /* 0x0000000000007918 */ /* 0x000fc00000000000 */
[----:B------:R-:W-:-:S00]  /*0350*/  NOP ;  /* 0x0000000000007918 */ /* 0x000fc00000000000 */
[----:B------:R-:W-:-:S00]  /*0360*/  NOP ;  /* 0x0000000000007918 */ /* 0x000fc00000000000 */
[----:B------:R-:W-:-:S00]  /*0370*/  NOP ;  /* 0x0000000000007918 */ /* 0x000fc00000000000 */
.L_x_55:


//--------------------- .text._Z18calc_losses_kernelPKfS0_S0_S0_S0_S0_jjPf --------------------------
	.section	.text._Z18calc_losses_kernelPKfS0_S0_S0_S0_S0_jjPf,"ax",@progbits
	.align	128
        .global         _Z18calc_losses_kernelPKfS0_S0_S0_S0_S0_jjPf
        .type           _Z18calc_losses_kernelPKfS0_S0_S0_S0_S0_jjPf,@function
        .size           _Z18calc_losses_kernelPKfS0_S0_S0_S0_S0_jjPf,(.L_x_54 - _Z18calc_losses_kernelPKfS0_S0_S0_S0_S0_jjPf)
        .other          _Z18calc_losses_kernelPKfS0_S0_S0_S0_S0_jjPf,@"STO_CUDA_ENTRY STV_DEFAULT"
_Z18calc_losses_kernelPKfS0_S0_S0_S0_S0_jjPf:
.text._Z18calc_losses_kernelPKfS0_S0_S0_S0_S0_jjPf:
[----:B------:R-:W-:Y:S01]  /*0000*/  LDC R1, c[0x0][0x37c] ;  /* 0x0000df00ff017b82 */ /* 0x000fe20000000800 */
[----:B------:R-:W0:Y:S01]  /*0010*/  S2R R3, SR_TID.X ;  /* 0x0000000000037919 */ /* 0x000e220000002100 */
[----:B------:R-:W0:Y:S01]  /*0020*/  LDCU UR4, c[0x0][0x360] ;  /* 0x00006c00ff0477ac */ /* 0x000e220008000800 */
[----:B------:R-:W0:Y:S01]  /*0030*/  S2R R0, SR_CTAID.X ;  /* 0x0000000000007919 */ /* 0x000e220000002500 */
[----:B------:R-:W1:Y:S01]  /*0040*/  LDCU UR5, c[0x0][0x3b0] ;  /* 0x00007600ff0577ac */ /* 0x000e620008000800 */
[----:B0-----:R-:W-:-:S05]  /*0050*/  IMAD R3, R0, UR4, R3 ;  /* 0x0000000400037c24 */ /* 0x001fca000f8e0203 */
[----:B-1----:R-:W-:-:S13]  /*0060*/  ISETP.GE.U32.AND P0, PT, R3, UR5, PT ;  /* 0x0000000503007c0c */ /* 0x002fda000bf06070 */
[----:B------:R-:W-:Y:S05]  /*0070*/  @P0 EXIT ;  /* 0x000000000000094d */ /* 0x000fea0003800000 */
[----:B------:R-:W0:Y:S01]  /*0080*/  LDC.64 R20, c[0x0][0x3b8] ;  /* 0x0000ee00ff147b82 */ /* 0x000e220000000a00 */
[----:B------:R-:W1:Y:S01]  /*0090*/  LDCU.64 UR4, c[0x0][0x358] ;  /* 0x00006b00ff0477ac */ /* 0x000e620008000a00 */
[----:B------:R-:W2:Y:S06]  /*00a0*/  LDCU.64 UR8, c[0x0][0x3b0] ;  /* 0x00007600ff0877ac */ /* 0x000eac0008000a00 */
[----:B------:R-:W3:Y:S08]  /*00b0*/  LDC.64 R18, c[0x0][0x380] ;  /* 0x0000e000ff127b82 */ /* 0x000ef00000000a00 */
[----:B------:R-:W4:Y:S08]  /*00c0*/  LDC.64 R16, c[0x0][0x388] ;  /* 0x0000e200ff107b82 */ /* 0x000f300000000a00 */
[----:B------:R-:W0:Y:S08]  /*00d0*/  LDC.64 R14, c[0x0][0x390] ;  /* 0x0000e400ff0e7b82 */ /* 0x000e300000000a00 */
[----:B-12---:R-:W0:Y:S02]  /*00e0*/  LDC.64 R12, c[0x0][0x398] ;  /* 0x0000e600ff0c7b82 */ /* 0x006e240000000a00 */
.L_x_33:
[----:B-1----:R-:W1:Y:S08]  /*00f0*/  LDC.64 R24, c[0x0][0x3a8] ;  /* 0x0000ea00ff187b82 */ /* 0x002e700000000a00 */
[----:B------:R-:W2:Y:S01]  /*0100*/  LDC.64 R28, c[0x0][0x3a0] ;  /* 0x0000e800ff1c7b82 */ /* 0x000ea20000000a00 */
[----:B-1----:R-:W-:-:S05]  /*0110*/  IMAD.WIDE.U32 R24, R3, 0x4, R24 ;  /* 0x0000000403187825 */ /* 0x002fca00078e0018 */
[----:B------:R-:W4:Y:S01]  /*0120*/  LDG.E R0, desc[UR4][R24.64] ;  /* 0x0000000418007981 */ /* 0x000f22000c1e1900 */
[----:B---3--:R-:W-:-:S04]  /*0130*/  IMAD.WIDE.U32 R4, R3, 0x4, R18 ;  /* 0x0000000403047825 */ /* 0x008fc800078e0012 */
[C---:B0-----:R-:W-:Y:S02]  /*0140*/  IMAD.WIDE.U32 R26, R3.reuse, 0x4, R12 ;  /* 0x00000004031a7825 */ /* 0x041fe400078e000c */
[----:B------:R-:W5:Y:S02]  /*0150*/  LDG.E R5, desc[UR4][R4.64] ;  /* 0x0000000404057981 */ /* 0x000f64000c1e1900 */
[C---:B--2---:R-:W-:Y:S02]  /*0160*/  IMAD.WIDE.U32 R28, R3.reuse, 0x4, R28 ;  /* 0x00000004031c7825 */ /* 0x044fe400078e001c */
[----:B------:R-:W5:Y:S02]  /*0170*/  LDG.E R8, desc[UR4][R26.64] ;  /* 0x000000041a087981 */ /* 0x000f64000c1e1900 */
[C---:B------:R-:W-:Y:S02]  /*0180*/  IMAD.WIDE.U32 R22, R3.reuse, 0x4, R14 ;  /* 0x0000000403167825 */ /* 0x040fe400078e000e */
[----:B------:R-:W5:Y:S02]  /*0190*/  LDG.E R9, desc[UR4][R28.64] ;  /* 0x000000041c097981 */ /* 0x000f64000c1e1900 */
[----:B------:R-:W-:Y:S01]  /*01a0*/  IMAD.MOV.U32 R30, RZ, RZ, 0x1 ;  /* 0x00000001ff1e7424 */ /* 0x000fe200078e00ff */
[----:B------:R-:W-:Y:S01]  /*01b0*/  UMOV UR6, 0x4a000000 ;  /* 0x4a00000000067882 */ /* 0x000fe20000000000 */
[----:B------:R-:W-:Y:S01]  /*01c0*/  UMOV UR7, 0x41b1de78 ;  /* 0x41b1de7800077882 */ /* 0x000fe20000000000 */
[----:B------:R0:W5:Y:S01]  /*01d0*/  LDG.E R7, desc[UR4][R22.64] ;  /* 0x0000000416077981 */ /* 0x000162000c1e1900 */
[----:B----4-:R-:W-:-:S05]  /*01e0*/  IMAD.WIDE.U32 R10, R3, 0x4, R16 ;  /* 0x00000004030a7825 */ /* 0x010fca00078e0010 */
[----:B------:R1:W5:Y:S01]  /*01f0*/  LDG.E R6, desc[UR4][R10.64] ;  /* 0x000000040a067981 */ /* 0x000362000c1e1900 */
[----:B------:R-:W-:Y:S01]  /*0200*/  BSSY.RECONVERGENT B0, `(.L_x_2) ;  /* 0x0000019000007945 */ /* 0x000fe20003800200 */
[----:B------:R-:W2:Y:S08]  /*0210*/  F2F.F64.F32 R24, R0 ;  /* 0x0000000000187310 */ /* 0x000eb00000201800 */
[----:B--2---:R-:W2:Y:S02]  /*0220*/  MUFU.RCP64H R31, R25 ;  /* 0x00000019001f7308 */ /* 0x004ea40000001800 */
[----:B--2---:R-:W-:-:S08]  /*0230*/  DFMA R32, -R24, R30, 1 ;  /* 0x3ff000001820742b */ /* 0x004fd0000000011e */
[----:B------:R-:W-:-:S08]  /*0240*/  DFMA R32, R32, R32, R32 ;  /* 0x000000202020722b */ /* 0x000fd00000000020 */
[----:B------:R-:W-:-:S08]  /*0250*/  DFMA R32, R30, R32, R30 ;  /* 0x000000201e20722b */ /* 0x000fd0000000001e */
[----:B------:R-:W-:-:S08]  /*0260*/  DFMA R30, -R24, R32, 1 ;  /* 0x3ff00000181e742b */ /* 0x000fd00000000120 */
[----:B------:R-:W-:-:S08]  /*0270*/  DFMA R30, R32, R30, R32 ;  /* 0x0000001e201e722b */ /* 0x000fd00000000020 */
[----:B0-----:R-:W-:-:S08]  /*0280*/  DMUL R22, R30, UR6 ;  /* 0x000000061e167c28 */ /* 0x001fd00008000000 */
[----:B-1----:R-:W-:-:S08]  /*0290*/  DFMA R10, -R24, R22, UR6 ;  /* 0x00000006180a7e2b */ /* 0x002fd00008000116 */
[----:B------:R-:W-:-:S10]  /*02a0*/  DFMA R22, R30, R10, R22 ;  /* 0x0000000a1e16722b */ /* 0x000fd40000000016 */
[----:B------:R-:W-:-:S05]  /*02b0*/  FFMA R2, RZ, R25, R23 ;  /* 0x00000019ff027223 */ /* 0x000fca0000000017 */
[----:B------:R-:W-:Y:S01]  /*02c0*/  FSETP.GT.AND P0, PT, |R2|, 1.469367938527859385e-39, PT ;  /* 0x001000000200780b */ /* 0x000fe20003f04200 */
[----:B------:R-:W-:Y:S01]  /*02d0*/  IMAD.MOV.U32 R10, RZ, RZ, R3 ;  /* 0x000000ffff0a7224 */ /* 0x000fe200078e0003 */
[----:B------:R-:W-:-:S04]  /*02e0*/  IADD3 R3, PT, PT, R3, UR9, RZ ;  /* 0x0000000903037c10 */ /* 0x000fc8000fffe0ff */
[----:B------:R-:W-:-:S07]  /*02f0*/  ISETP.GE.U32.AND P1, PT, R3, UR8, PT ;  /* 0x0000000803007c0c */ /* 0x000fce000bf26070 */
[----:B------:R-:W-:Y:S06]  /*0300*/  @P0 BRA `(.L_x_3) ;  /* 0x0000000000200947 */ /* 0x000fec0003800000 */
[----:B------:R-:W-:Y:S01]  /*0310*/  IMAD.MOV.U32 R26, RZ, RZ, R24 ;  /* 0x000000ffff1a7224 */ /* 0x000fe200078e0018 */
[----:B------:R-:W-:Y:S01]  /*0320*/  MOV R22, 0x4a000000 ;  /* 0x4a00000000167802 */ /* 0x000fe20000000f00 */
[----:B------:R-:W-:Y:S01]  /*0330*/  IMAD.MOV.U32 R27, RZ, RZ, R25 ;  /* 0x000000ffff1b7224 */ /* 0x000fe200078e0019 */
[----:B------:R-:W-:Y:S01]  /*0340*/  MOV R4, 0x370 ;  /* 0x0000037000047802 */ /* 0x000fe20000000f00 */
[----:B------:R-:W-:-:S07]  /*0350*/  IMAD.MOV.U32 R23, RZ, RZ, 0x41b1de78 ;  /* 0x41b1de78ff177424 */ /* 0x000fce00078e00ff */
[----:B-----5:R-:W-:Y:S05]  /*0360*/  CALL.REL.NOINC `($__internal_0_$__cuda_sm20_div_rn_f64_full) ;  /* 0x0000001400147944 */ /* 0x020fea0003c00000 */
[----:B------:R-:W-:Y:S01]  /*0370*/  IMAD.MOV.U32 R22, RZ, RZ, R24 ;  /* 0x000000ffff167224 */ /* 0x000fe200078e0018 */
[----:B------:R-:W-:-:S07]  /*0380*/  MOV R23, R25 ;  /* 0x0000001900177202 */ /* 0x000fce0000000f00 */
.L_x_3:
[----:B------:R-:W-:Y:S05]  /*0390*/  BSYNC.RECONVERGENT B0 ;  /* 0x0000000000007941 */ /* 0x000fea0003800200 */
.L_x_2:
[----:B------:R-:W0:Y:S01]  /*03a0*/  MUFU.RCP64H R27, 16.9439849853515625 ;  /* 0x4030f1a9001b7908 */ /* 0x000e220000001800 */
[----:B------:R-:W-:Y:S02]  /*03b0*/  HFMA2 R26, -RZ, RZ, 0, 5.9604644775390625e-08 ;  /* 0x00000001ff1a7431 */ /* 0x000fe400000001ff */
[----:B------:R-:W-:Y:S02]  /*03c0*/  IMAD.MOV.U32 R24, RZ, RZ, -0x4189375 ;  /* 0xfbe76c8bff187424 */ /* 0x000fe400078e00ff */
[----:B-----5:R-:W-:Y:S01]  /*03d0*/  FMUL R2, R8, R9 ;  /* 0x0000000908027220 */ /* 0x020fe20000400000 */
[----:B------:R-:W-:Y:S01]  /*03e0*/  IMAD.MOV.U32 R25, RZ, RZ, 0x4030f1a9 ;  /* 0x4030f1a9ff197424 */ /* 0x000fe200078e00ff */
[----:B------:R-:W-:Y:S01]  /*03f0*/  BSSY.RECONVERGENT B0, `(.L_x_4) ;  /* 0x0000015000007945 */ /* 0x000fe20003800200 */
[----:B------:R-:W-:Y:S04]  /*0400*/  F2F.F32.F64 R11, R22 ;  /* 0x00000016000b7310 */ /* 0x000fe80000301000 */
[----:B0-----:R-:W-:-:S08]  /*0410*/  DFMA R28, R26, -R24, 1 ;  /* 0x3ff000001a1c742b */ /* 0x001fd00000000818 */
[----:B------:R-:W-:-:S08]  /*0420*/  DFMA R28, R28, R28, R28 ;  /* 0x0000001c1c1c722b */ /* 0x000fd0000000001c */
[----:B------:R-:W-:Y:S01]  /*0430*/  DFMA R28, R26, R28, R26 ;  /* 0x0000001c1a1c722b */ /* 0x000fe2000000001a */
[----:B------:R-:W0:Y:S07]  /*0440*/  F2F.F64.F32 R26, R2 ;  /* 0x00000002001a7310 */ /* 0x000e2e0000201800 */
[----:B------:R-:W-:-:S08]  /*0450*/  DFMA R30, R28, -R24, 1 ;  /* 0x3ff000001c1e742b */ /* 0x000fd00000000818 */
[----:B------:R-:W-:Y:S01]  /*0460*/  DFMA R30, R28, R30, R28 ;  /* 0x0000001e1c1e722b */ /* 0x000fe2000000001c */
[----:B0-----:R-:W-:-:S07]  /*0470*/  FSETP.GEU.AND P2, PT, |R27|, 6.5827683646048100446e-37, PT ;  /* 0x036000001b00780b */ /* 0x001fce0003f4e200 */
[----:B------:R-:W-:-:S08]  /*0480*/  DMUL R28, R26, R30 ;  /* 0x0000001e1a1c7228 */ /* 0x000fd00000000000 */
[----:B------:R-:W-:-:S08]  /*0490*/  DFMA R24, R28, -R24, R26 ;  /* 0x800000181c18722b */ /* 0x000fd0000000001a */
[----:B------:R-:W-:-:S10]  /*04a0*/  DFMA R24, R30, R24, R28 ;  /* 0x000000181e18722b */ /* 0x000fd4000000001c */
[----:B------:R-:W-:-:S05]  /*04b0*/  FFMA R4, RZ, 2.7647497653961181641, R25 ;  /* 0x4030f1a9ff047823 */ /* 0x000fca0000000019 */
[----:B------:R-:W-:-:S13]  /*04c0*/  FSETP.GT.AND P0, PT, |R4|, 1.469367938527859385e-39, PT ;  /* 0x001000000400780b */ /* 0x000fda0003f04200 */
[----:B------:R-:W-:Y:S05]  /*04d0*/  @P0 BRA P2, `(.L_x_5) ;  /* 0x0000000000180947 */ /* 0x000fea0001000000 */
[----:B------:R-:W-:Y:S01]  /*04e0*/  IMAD.MOV.U32 R22, RZ, RZ, R26 ;  /* 0x000000ffff167224 */ /* 0x000fe200078e001a */
[----:B------:R-:W-:Y:S01]  /*04f0*/  MOV R26, 0xfbe76c8b ;  /* 0xfbe76c8b001a7802 */ /* 0x000fe20000000f00 */
[----:B------:R-:W-:Y:S01]  /*0500*/  IMAD.MOV.U32 R23, RZ, RZ, R27 ;  /* 0x000000ffff177224 */ /* 0x000fe200078e001b */
[----:B------:R-:W-:Y:S01]  /*0510*/  MOV R4, 0x540 ;  /* 0x0000054000047802 */ /* 0x000fe20000000f00 */
[----:B------:R-:W-:-:S07]  /*0520*/  IMAD.MOV.U32 R27, RZ, RZ, 0x4030f1a9 ;  /* 0x4030f1a9ff1b7424 */ /* 0x000fce00078e00ff */
[----:B------:R-:W-:Y:S05]  /*0530*/  CALL.REL.NOINC `($__internal_0_$__cuda_sm20_div_rn_f64_full) ;  /* 0x0000001000a07944 */ /* 0x000fea0003c00000 */
.L_x_5:
[----:B------:R-:W-:Y:S05]  /*0540*/  BSYNC.RECONVERGENT B0 ;  /* 0x0000000000007941 */ /* 0x000fea0003800200 */
.L_x_4:
[----:B------:R-:W-:Y:S01]  /*0550*/  FADD R36, R8, R9 ;  /* 0x0000000908247221 */ /* 0x000fe20000000000 */
[----:B------:R-:W-:Y:S01]  /*0560*/  FADD R4, -R6, R7 ;  /* 0x0000000706047221 */ /* 0x000fe20000000100 */
[----:B------:R-:W0:Y:S01]  /*0570*/  F2F.F32.F64 R24, R24 ;  /* 0x0000001800187310 */ /* 0x000e220000301000 */
[----:B------:R-:W-:Y:S07]  /*0580*/  BSSY.RECONVERGENT B0, `(.L_x_6) ;  /* 0x000000f000007945 */ /* 0x000fee0003800200 */
[----:B------:R-:W1:Y:S01]  /*0590*/  MUFU.RCP R23, R36 ;  /* 0x0000002400177308 */ /* 0x000e620000001000 */
[----:B0-----:R-:W-:-:S07]  /*05a0*/  FADD R5, R5, R24 ;  /* 0x0000001805057221 */ /* 0x001fce0000000000 */
[----:B------:R-:W0:Y:S01]  /*05b0*/  FCHK P0, R4, R36 ;  /* 0x0000002404007302 */ /* 0x000e220000000000 */
[----:B-1----:R-:W-:-:S04]  /*05c0*/  FFMA R22, -R36, R23, 1 ;  /* 0x3f80000024167423 */ /* 0x002fc80000000117 */
[----:B------:R-:W-:Y:S01]  /*05d0*/  FFMA R7, R23, R22, R23 ;  /* 0x0000001617077223 */ /* 0x000fe20000000017 */
[----:B------:R-:W-:-:S03]  /*05e0*/  FADD R23, -R6, R5 ;  /* 0x0000000506177221 */ /* 0x000fc60000000100 */
[----:B------:R-:W-:-:S04]  /*05f0*/  FFMA R22, R4, R7, RZ ;  /* 0x0000000704167223 */ /* 0x000fc800000000ff */
[----:B------:R-:W-:-:S04]  /*0600*/  FFMA R26, -R36, R22, R4 ;  /* 0x00000016241a7223 */ /* 0x000fc80000000104 */
[----:B------:R-:W-:Y:S01]  /*0610*/  FFMA R22, R7, R26, R22 ;  /* 0x0000001a07167223 */ /* 0x000fe20000000016 */
[----:B0-----:R-:W-:Y:S06]  /*0620*/  @!P0 BRA `(.L_x_7) ;  /* 0x0000000000108947 */ /* 0x001fec0003800000 */
[----:B------:R-:W-:Y:S01]  /*0630*/  IMAD.MOV.U32 R5, RZ, RZ, R36 ;  /* 0x000000ffff057224 */ /* 0x000fe200078e0024 */
[----:B------:R-:W-:-:S07]  /*0640*/  MOV R22, 0x660 ;  /* 0x0000066000167802 */ /* 0x000fce0000000f00 */
[----:B------:R-:W-:Y:S05]  /*0650*/  CALL.REL.NOINC `($__internal_2_$__cuda_sm3x_div_rn_noftz_f32_slowpath) ;  /* 0x0000001800287944 */ /* 0x000fea0003c00000 */
[----:B------:R-:W-:-:S07]  /*0660*/  MOV R22, R24 ;  /* 0x0000001800167202 */ /* 0x000fce0000000f00 */
.L_x_7:
[----:B------:R-:W-:Y:S05]  /*0670*/  BSYNC.RECONVERGENT B0 ;  /* 0x0000000000007941 */ /* 0x000fea0003800200 */
.L_x_6:
[C---:B------:R-:W-:Y:S01]  /*0680*/  FMUL R4, R8.reuse, R11 ;  /* 0x0000000b08047220 */ /* 0x040fe20000400000 */
[----:B------:R-:W-:Y:S01]  /*0690*/  BSSY.RECONVERGENT B0, `(.L_x_8) ;  /* 0x000001c000007945 */ /* 0x000fe20003800200 */
[----:B------:R-:W-:Y:S02]  /*06a0*/  FFMA R8, -R8, R22, R23 ;  /* 0x0000001608087223 */ /* 0x000fe40000000117 */
[----:B------:R-:W-:Y:S01]  /*06b0*/  FMUL R6, R9, R4 ;  /* 0x0000000409067220 */ /* 0x000fe20000400000 */
[----:B------:R-:W-:-:S05]  /*06c0*/  IMAD.MOV.U32 R4, RZ, RZ, 0x1 ;  /* 0x00000001ff047424 */ /* 0x000fca00078e00ff */
[----:B------:R-:W0:Y:S08]  /*06d0*/  F2F.F64.F32 R6, R6 ;  /* 0x0000000600067310 */ /* 0x000e300000201800 */
[----:B0-----:R-:W0:Y:S02]  /*06e0*/  MUFU.RCP64H R5, R7 ;  /* 0x0000000700057308 */ /* 0x001e240000001800 */
[----:B0-----:R-:W-:-:S08]  /*06f0*/  DFMA R24, -R6, R4, 1 ;  /* 0x3ff000000618742b */ /* 0x001fd00000000104 */
[----:B------:R-:W-:Y:S02]  /*0700*/  DFMA R26, R24, R24, R24 ;  /* 0x00000018181a722b */ /* 0x000fe40000000018 */
[----:B------:R-:W0:Y:S06]  /*0710*/  F2F.F64.F32 R24, R36 ;  /* 0x0000002400187310 */ /* 0x000e2c0000201800 */
[----:B------:R-:W-:-:S08]  /*0720*/  DFMA R26, R4, R26, R4 ;  /* 0x0000001a041a722b */ /* 0x000fd00000000004 */
[----:B------:R-:W-:Y:S02]  /*0730*/  DFMA R4, -R6, R26, 1 ;  /* 0x3ff000000604742b */ /* 0x000fe4000000011a */
[----:B0-----:R-:W-:-:S06]  /*0740*/  DADD R24, R24, R24 ;  /* 0x0000000018187229 */ /* 0x001fcc0000000018 */
[----:B------:R-:W-:-:S04]  /*0750*/  DFMA R4, R26, R4, R26 ;  /* 0x000000041a04722b */ /* 0x000fc8000000001a */
[----:B------:R-:W-:-:S04]  /*0760*/  FSETP.GEU.AND P2, PT, |R25|, 6.5827683646048100446e-37, PT ;  /* 0x036000001900780b */ /* 0x000fc80003f4e200 */
[----:B------:R-:W-:-:S08]  /*0770*/  DMUL R26, R24, R4 ;  /* 0x00000004181a7228 */ /* 0x000fd00000000000 */
[----:B------:R-:W-:-:S08]  /*0780*/  DFMA R28, -R6, R26, R24 ;  /* 0x0000001a061c722b */ /* 0x000fd00000000118 */
[----:B------:R-:W-:-:S10]  /*0790*/  DFMA R4, R4, R28, R26 ;  /* 0x0000001c0404722b */ /* 0x000fd4000000001a */
[----:B------:R-:W-:-:S05]  /*07a0*/  FFMA R9, RZ, R7, R5 ;  /* 0x00000007ff097223 */ /* 0x000fca0000000005 */
[----:B------:R-:W-:-:S13]  /*07b0*/  FSETP.GT.AND P0, PT, |R9|, 1.469367938527859385e-39, PT ;  /* 0x001000000900780b */ /* 0x000fda0003f04200 */
[----:B------:R-:W-:Y:S05]  /*07c0*/  @P0 BRA P2, `(.L_x_9) ;  /* 0x0000000000200947 */ /* 0x000fea0001000000 */
[----:B------:R-:W-:Y:S01]  /*07d0*/  MOV R22, R24 ;  /* 0x0000001800167202 */ /* 0x000fe20000000f00 */
[----:B------:R-:W-:Y:S01]  /*07e0*/  IMAD.MOV.U32 R23, RZ, RZ, R25 ;  /* 0x000000ffff177224 */ /* 0x000fe200078e0019 */
[----:B------:R-:W-:Y:S01]  /*07f0*/  MOV R26, R6 ;  /* 0x00000006001a7202 */ /* 0x000fe20000000f00 */
[----:B------:R-:W-:Y:S01]  /*0800*/  IMAD.MOV.U32 R27, RZ, RZ, R7 ;  /* 0x000000ffff1b7224 */ /* 0x000fe200078e0007 */
[----:B------:R-:W-:-:S07]  /*0810*/  MOV R4, 0x830 ;  /* 0x0000083000047802 */ /* 0x000fce0000000f00 */
[----:B------:R-:W-:Y:S05]  /*0820*/  CALL.REL.NOINC `($__internal_0_$__cuda_sm20_div_rn_f64_full) ;  /* 0x0000000c00e47944 */ /* 0x000fea0003c00000 */
[----:B------:R-:W-:Y:S01]  /*0830*/  MOV R4, R24 ;  /* 0x0000001800047202 */ /* 0x000fe20000000f00 */
[----:B------:R-:W-:-:S07]  /*0840*/  IMAD.MOV.U32 R5, RZ, RZ, R25 ;  /* 0x000000ffff057224 */ /* 0x000fce00078e0019 */
.L_x_9:
[----:B------:R-:W-:Y:S05]  /*0850*/  BSYNC.RECONVERGENT B0 ;  /* 0x0000000000007941 */ /* 0x000fea0003800200 */
.L_x_8:
[----:B------:R-:W0:Y:S01]  /*0860*/  F2F.F32.F64 R4, R4 ;  /* 0x0000000400047310 */ /* 0x000e220000301000 */
[----:B------:R-:W-:Y:S01]  /*0870*/  BSSY.RECONVERGENT B0, `(.L_x_10) ;  /* 0x000000d000007945 */ /* 0x000fe20003800200 */
[----:B0-----:R-:W-:-:S06]  /*0880*/  IADD3 R6, PT, PT, R4, -0xd000000, RZ ;  /* 0xf300000004067810 */ /* 0x001fcc0007ffe0ff */
[----:B------:R0:W1:Y:S01]  /*0890*/  MUFU.RSQ R7, R4 ;  /* 0x0000000400077308 */ /* 0x0000620000001400 */
[----:B------:R-:W-:-:S13]  /*08a0*/  ISETP.GT.U32.AND P0, PT, R6, 0x727fffff, PT ;  /* 0x727fffff0600780c */ /* 0x000fda0003f04070 */
[----:B0-----:R-:W-:Y:S05]  /*08b0*/  @!P0 BRA `(.L_x_11) ;  /* 0x0000000000108947 */ /* 0x001fea0003800000 */
[----:B------:R-:W-:-:S07]  /*08c0*/  MOV R23, 0x8e0 ;  /* 0x000008e000177802 */ /* 0x000fce0000000f00 */
[----:B-1----:R-:W-:Y:S05]  /*08d0*/  CALL.REL.NOINC `($__internal_1_$__cuda_sm20_sqrt_rn_f32_slowpath) ;  /* 0x00000014002c7944 */ /* 0x002fea0003c00000 */
[----:B------:R-:W-:Y:S01]  /*08e0*/  IMAD.MOV.U32 R5, RZ, RZ, R9 ;  /* 0x000000ffff057224 */ /* 0x000fe200078e0009 */
[----:B------:R-:W-:Y:S06]  /*08f0*/  BRA `(.L_x_12) ;  /* 0x0000000000107947 */ /* 0x000fec0003800000 */
.L_x_11:
[----:B-1----:R-:W-:Y:S01]  /*0900*/  FMUL.FTZ R5, R4, R7 ;  /* 0x0000000704057220 */ /* 0x002fe20000410000 */
[----:B------:R-:W-:-:S03]  /*0910*/  FMUL.FTZ R6, R7, 0.5 ;  /* 0x3f00000007067820 */ /* 0x000fc60000410000 */
[----:B------:R-:W-:-:S04]  /*0920*/  FFMA R4, -R5, R5, R4 ;  /* 0x0000000505047223 */ /* 0x000fc80000000104 */
[----:B------:R-:W-:-:S07]  /*0930*/  FFMA R5, R4, R6, R5 ;  /* 0x0000000604057223 */ /* 0x000fce0000000005 */
.L_x_12:
[----:B------:R-:W-:Y:S05]  /*0940*/  BSYNC.RECONVERGENT B0 ;  /* 0x0000000000007941 */ /* 0x000fea0003800200 */
.L_x_10:
[----:B------:R-:W-:Y:S01]  /*0950*/  FMUL R6, R8, R5 ;  /* 0x0000000508067220 */ /* 0x000fe20000400000 */
[----:B------:R-:W-:Y:S01]  /*0960*/  BSSY.RECONVERGENT B0, `(.L_x_13) ;  /* 0x0000051000007945 */ /* 0x000fe20003800200 */
[----:B------:R-:W-:-:S03]  /*0970*/  HFMA2 R7, -RZ, RZ, 0, 0 ;  /* 0x00000000ff077431 */ /* 0x000fc600000001ff */
[----:B------:R-:W-:-:S13]  /*0980*/  FSETP.GTU.AND P0, PT, R6, -1, PT ;  /* 0xbf8000000600780b */ /* 0x000fda0003f0c000 */
[----:B------:R-:W-:Y:S05]  /*0990*/  @P0 BRA `(.L_x_14) ;  /* 0x0000000400340947 */ /* 0x000fea0003800000 */
[----:B------:R-:W-:Y:S01]  /*09a0*/  MOV R4, 0x4e6e6b28 ;  /* 0x4e6e6b2800047802 */ /* 0x000fe20000000f00 */
[----:B------:R-:W-:Y:S01]  /*09b0*/  IMAD.MOV.U32 R5, RZ, RZ, 0x3089705f ;  /* 0x3089705fff057424 */ /* 0x000fe200078e00ff */
[----:B------:R-:W0:Y:S01]  /*09c0*/  FCHK P0, R0, 1.00000000000000000000e+09 ;  /* 0x4e6e6b2800007902 */ /* 0x000e220000000000 */
[----:B------:R-:W-:Y:S02]  /*09d0*/  BSSY.RECONVERGENT B1, `(.L_x_15) ;  /* 0x000000c000017945 */ /* 0x000fe40003800200 */
[----:B------:R-:W-:-:S04]  /*09e0*/  FFMA R4, R5, -R4, 1 ;  /* 0x3f80000005047423 */ /* 0x000fc80000000804 */
[----:B------:R-:W-:-:S04]  /*09f0*/  FFMA R5, R4, R5, 9.9999997171806853657e-10 ;  /* 0x3089705f04057423 */ /* 0x000fc80000000005 */
[----:B------:R-:W-:-:S04]  /*0a00*/  FFMA R4, R0, R5, RZ ;  /* 0x0000000500047223 */ /* 0x000fc800000000ff */
[----:B------:R-:W-:-:S04]  /*0a10*/  FFMA R7, R4, -1.00000000000000000000e+09, R0 ;  /* 0xce6e6b2804077823 */ /* 0x000fc80000000000 */
[----:B------:R-:W-:Y:S01]  /*0a20*/  FFMA R4, R5, R7, R4 ;  /* 0x0000000705047223 */ /* 0x000fe20000000004 */
[----:B0-----:R-:W-:Y:S06]  /*0a30*/  @!P0 BRA `(.L_x_16) ;  /* 0x0000000000148947 */ /* 0x001fec0003800000 */
[----:B------:R-:W-:Y:S01]  /*0a40*/  IMAD.MOV.U32 R4, RZ, RZ, R0 ;  /* 0x000000ffff047224 */ /* 0x000fe200078e0000 */
[----:B------:R-:W-:Y:S02]  /*0a50*/  MOV R5, 0x4e6e6b28 ;  /* 0x4e6e6b2800057802 */ /* 0x000fe40000000f00 */
[----:B------:R-:W-:-:S07]  /*0a60*/  MOV R22, 0xa80 ;  /* 0x00000a8000167802 */ /* 0x000fce0000000f00 */
[----:B------:R-:W-:Y:S05]  /*0a70*/  CALL.REL.NOINC `($__internal_2_$__cuda_sm3x_div_rn_noftz_f32_slowpath) ;  /* 0x0000001400207944 */ /* 0x000fea0003c00000 */
[----:B------:R-:W-:-:S07]  /*0a80*/  IMAD.MOV.U32 R4, RZ, RZ, R24 ;  /* 0x000000ffff047224 */ /* 0x000fce00078e0018 */
.L_x_16:
[----:B------:R-:W-:Y:S05]  /*0a90*/  BSYNC.RECONVERGENT B1 ;  /* 0x0000000000017941 */ /* 0x000fea0003800200 */
.L_x_15:
[----:B------:R-:W-:Y:S01]  /*0aa0*/  FSETP.GEU.AND P2, PT, R4, 1.175494350822287508e-38, PT ;  /* 0x008000000400780b */ /* 0x000fe20003f4e000 */
[C---:B------:R-:W-:Y:S01]  /*0ab0*/  FMUL R5, R36.reuse, 8388608 ;  /* 0x4b00000024057820 */ /* 0x040fe20000400000 */
[----:B------:R-:W-:Y:S01]  /*0ac0*/  FSETP.GEU.AND P0, PT, R36, 1.175494350822287508e-38, PT ;  /* 0x008000002400780b */ /* 0x000fe20003f0e000 */
[----:B------:R-:W-:Y:S01]  /*0ad0*/  IMAD.MOV.U32 R28, RZ, RZ, 0x3e055027 ;  /* 0x3e055027ff1c7424 */ /* 0x000fe200078e00ff */
[----:B------:R-:W-:Y:S01]  /*0ae0*/  FSEL R9, RZ, -23, P2 ;  /* 0xc1b80000ff097808 */ /* 0x000fe20001000000 */
[----:B------:R-:W-:Y:S01]  /*0af0*/  UMOV UR6, 0xcccccccd ;  /* 0xcccccccd00067882 */ /* 0x000fe20000000000 */
[----:B------:R-:W-:Y:S01]  /*0b00*/  FSEL R5, R5, R36, !P0 ;  /* 0x0000002405057208 */ /* 0x000fe20004000000 */
[----:B------:R-:W-:-:S03]  /*0b10*/  UMOV UR7, 0x40571ccc ;  /* 0x40571ccc00077882 */ /* 0x000fc60000000000 */
[----:B------:R-:W-:-:S03]  /*0b20*/  IADD3 R22, PT, PT, R5, -0x3f2aaaab, RZ ;  /* 0xc0d5555505167810 */ /* 0x000fc60007ffe0ff */
[----:B------:R-:W-:Y:S01]  /*0b30*/  @!P2 FMUL R4, R4, 8388608 ;  /* 0x4b0000000404a820 */ /* 0x000fe20000400000 */
[----:B------:R-:W-:-:S04]  /*0b40*/  LOP3.LUT R22, R22, 0xff800000, RZ, 0xc0, !PT ;  /* 0xff80000016167812 */ /* 0x000fc800078ec0ff */
[C---:B------:R-:W-:Y:S02]  /*0b50*/  IADD3 R7, PT, PT, R4.reuse, -0x3f2aaaab, RZ ;  /* 0xc0d5555504077810 */ /* 0x040fe40007ffe0ff */
[----:B------:R-:W-:Y:S02]  /*0b60*/  ISETP.GT.U32.AND P2, PT, R4, 0x7f7fffff, PT ;  /* 0x7f7fffff0400780c */ /* 0x000fe40003f44070 */
[----:B------:R-:W-:-:S05]  /*0b70*/  LOP3.LUT R11, R7, 0xff800000, RZ, 0xc0, !PT ;  /* 0xff800000070b7812 */ /* 0x000fca00078ec0ff */
[----:B------:R-:W-:-:S04]  /*0b80*/  IMAD.IADD R7, R4, 0x1, -R11 ;  /* 0x0000000104077824 */ /* 0x000fc800078e0a0b */
[----:B------:R-:W-:Y:S01]  /*0b90*/  FADD R23, R7, -1 ;  /* 0xbf80000007177421 */ /* 0x000fe20000000000 */
[-C--:B------:R-:W-:Y:S02]  /*0ba0*/  IADD3 R7, PT, PT, R5, -R22.reuse, RZ ;  /* 0x8000001605077210 */ /* 0x080fe40007ffe0ff */
[----:B------:R-:W-:Y:S01]  /*0bb0*/  I2FP.F32.S32 R22, R22 ;  /* 0x0000001600167245 */ /* 0x000fe20000201400 */
[----:B------:R-:W-:Y:S02]  /*0bc0*/  FFMA R24, R23, -R28, 0.14084610342979431152 ;  /* 0x3e1039f617187423 */ /* 0x000fe4000000081c */
[----:B------:R-:W-:Y:S02]  /*0bd0*/  FADD R7, R7, -1 ;  /* 0xbf80000007077421 */ /* 0x000fe40000000000 */
[----:B------:R-:W-:-:S04]  /*0be0*/  FFMA R24, R23, R24, -0.12148627638816833496 ;  /* 0xbdf8cdcc17187423 */ /* 0x000fc80000000018 */
[----:B------:R-:W-:Y:S01]  /*0bf0*/  FFMA R26, R23, R24, 0.13980610668659210205 ;  /* 0x3e0f2955171a7423 */ /* 0x000fe20000000018 */
[----:B------:R-:W-:-:S03]  /*0c00*/  FFMA R24, R7, -R28, 0.14084610342979431152 ;  /* 0x3e1039f607187423 */ /* 0x000fc6000000081c */
[----:B------:R-:W-:Y:S01]  /*0c10*/  FFMA R26, R23, R26, -0.16684235632419586182 ;  /* 0xbe2ad8b9171a7423 */ /* 0x000fe2000000001a */
[----:B------:R-:W-:-:S03]  /*0c20*/  FFMA R24, R7, R24, -0.12148627638816833496 ;  /* 0xbdf8cdcc07187423 */ /* 0x000fc60000000018 */
[----:B------:R-:W-:Y:S01]  /*0c30*/  FFMA R26, R23, R26, 0.20012299716472625732 ;  /* 0x3e4ced0b171a7423 */ /* 0x000fe2000000001a */
[----:B------:R-:W-:-:S03]  /*0c40*/  FFMA R24, R7, R24, 0.13980610668659210205 ;  /* 0x3e0f295507187423 */ /* 0x000fc60000000018 */
[----:B------:R-:W-:Y:S01]  /*0c50*/  FFMA R26, R23, R26, -0.24999669194221496582 ;  /* 0xbe7fff22171a7423 */ /* 0x000fe2000000001a */
[----:B------:R-:W-:-:S03]  /*0c60*/  FFMA R24, R7, R24, -0.16684235632419586182 ;  /* 0xbe2ad8b907187423 */ /* 0x000fc60000000018 */
[----:B------:R-:W-:Y:S01]  /*0c70*/  FFMA R26, R23, R26, 0.33333182334899902344 ;  /* 0x3eaaaa78171a7423 */ /* 0x000fe2000000001a */
[----:B------:R-:W-:-:S03]  /*0c80*/  FFMA R24, R7, R24, 0.20012299716472625732 ;  /* 0x3e4ced0b07187423 */ /* 0x000fc60000000018 */
[----:B------:R-:W-:Y:S01]  /*0c90*/  FFMA R28, R23, R26, -0.5 ;  /* 0xbf000000171c7423 */ /* 0x000fe2000000001a */
[----:B------:R-:W-:Y:S01]  /*0ca0*/  FFMA R24, R7, R24, -0.24999669194221496582 ;  /* 0xbe7fff2207187423 */ /* 0x000fe20000000018 */
[----:B------:R-:W-:Y:S01]  /*0cb0*/  I2FP.F32.S32 R26, R11 ;  /* 0x0000000b001a7245 */ /* 0x000fe20000201400 */
[----:B------:R-:W-:Y:S02]  /*0cc0*/  IMAD.MOV.U32 R11, RZ, RZ, 0x7f800000 ;  /* 0x7f800000ff0b7424 */ /* 0x000fe400078e00ff */
[----:B------:R-:W-:Y:S01]  /*0cd0*/  FMUL R28, R23, R28 ;  /* 0x0000001c171c7220 */ /* 0x000fe20000400000 */
[----:B------:R-:W-:Y:S01]  /*0ce0*/  FFMA R24, R7, R24, 0.33333182334899902344 ;  /* 0x3eaaaa7807187423 */ /* 0x000fe20000000018 */
[----:B------:R-:W-:Y:S01]  /*0cf0*/  FFMA R26, R26, 1.1920928955078125e-07, R9 ;  /* 0x340000001a1a7823 */ /* 0x000fe20000000009 */
[----:B------:R-:W-:Y:S01]  /*0d00*/  FSEL R9, RZ, -23, P0 ;  /* 0xc1b80000ff097808 */ /* 0x000fe20000000000 */
[----:B------:R-:W-:Y:S01]  /*0d10*/  FFMA R23, R23, R28, R23 ;  /* 0x0000001c17177223 */ /* 0x000fe20000000017 */
[----:B------:R-:W-:Y:S01]  /*0d20*/  FFMA R24, R7, R24, -0.5 ;  /* 0xbf00000007187423 */ /* 0x000fe20000000018 */
[----:B------:R-:W-:-:S02]  /*0d30*/  ISETP.GT.U32.AND P0, PT, R5, 0x7f7fffff, PT ;  /* 0x7f7fffff0500780c */ /* 0x000fc40003f04070 */
[----:B------:R-:W-:Y:S01]  /*0d40*/  FFMA R23, R26, 0.69314718246459960938, R23 ;  /* 0x3f3172181a177823 */ /* 0x000fe20000000017 */
[C---:B------:R-:W-:Y:S01]  /*0d50*/  FMUL R24, R7.reuse, R24 ;  /* 0x0000001807187220 */ /* 0x040fe20000400000 */
[----:B------:R-:W-:Y:S01]  /*0d60*/  @P2 FFMA R23, R4, R11, +INF ;  /* 0x7f80000004172423 */ /* 0x000fe2000000000b */
[----:B------:R-:W-:Y:S01]  /*0d70*/  FFMA R9, R22, 1.1920928955078125e-07, R9 ;  /* 0x3400000016097823 */ /* 0x000fe20000000009 */
[----:B------:R-:W-:Y:S01]  /*0d80*/  FSETP.NEU.AND P2, PT, R4, RZ, PT ;  /* 0x000000ff0400720b */ /* 0x000fe20003f4d000 */
[----:B------:R-:W-:Y:S01]  /*0d90*/  FFMA R24, R7, R24, R7 ;  /* 0x0000001807187223 */ /* 0x000fe20000000007 */
[----:B------:R-:W-:-:S03]  /*0da0*/  FMUL R23, R23, 0.43429449200630187988 ;  /* 0x3ede5bd917177820 */ /* 0x000fc60000400000 */
[----:B------:R-:W-:Y:S02]  /*0db0*/  FFMA R9, R9, 0.69314718246459960938, R24 ;  /* 0x3f31721809097823 */ /* 0x000fe40000000018 */
[----:B------:R-:W-:Y:S01]  /*0dc0*/  @P0 FFMA R9, R5, R11, +INF ;  /* 0x7f80000005090423 */ /* 0x000fe2000000000b */
[----:B------:R-:W-:Y:S02]  /*0dd0*/  FSEL R11, R23, -INF , P2 ;  /* 0xff800000170b7808 */ /* 0x000fe40001000000 */
[----:B------:R-:W-:Y:S01]  /*0de0*/  FSETP.NEU.AND P0, PT, R5, RZ, PT ;  /* 0x000000ff0500720b */ /* 0x000fe20003f0d000 */
[----:B------:R-:W-:Y:S01]  /*0df0*/  FMUL R9, R9, 0.43429449200630187988 ;  /* 0x3ede5bd909097820 */ /* 0x000fe20000400000 */
[----:B------:R-:W0:Y:S04]  /*0e00*/  F2F.F64.F32 R22, R11 ;  /* 0x0000000b00167310 */ /* 0x000e280000201800 */
[----:B------:R-:W-:-:S04]  /*0e10*/  FSEL R9, R9, -INF , P0 ;  /* 0xff80000009097808 */ /* 0x000fc80000000000 */
[----:B------:R-:W1:Y:S01]  /*0e20*/  F2F.F64.F32 R4, R9 ;  /* 0x0000000900047310 */ /* 0x000e620000201800 */
[----:B0-----:R-:W-:-:S08]  /*0e30*/  DMUL R22, R22, 20 ;  /* 0x4034000016167828 */ /* 0x001fd00000000000 */
[----:B-1----:R-:W-:-:S08]  /*0e40*/  DFMA R4, R4, 20, R22 ;  /* 0x403400000404782b */ /* 0x002fd00000000016 */
[----:B------:R-:W-:-:S06]  /*0e50*/  DADD R4, R4, UR6 ;  /* 0x0000000604047e29 */ /* 0x000fcc0008000000 */
[----:B------:R0:W1:Y:S05]  /*0e60*/  F2F.F32.F64 R7, R4 ;  /* 0x0000000400077310 */ /* 0x00006a0000301000 */
.L_x_14:
[----:B------:R-:W-:Y:S05]  /*0e70*/  BSYNC.RECONVERGENT B0 ;  /* 0x0000000000007941 */ /* 0x000fea0003800200 */
.L_x_13:
[C---:B------:R-:W-:Y:S01]  /*0e80*/  FSETP.GEU.AND P0, PT, R6.reuse, 1, PT ;  /* 0x3f8000000600780b */ /* 0x040fe20003f0e000 */
[----:B------:R-:W-:Y:S03]  /*0e90*/  BSSY.RECONVERGENT B0, `(.L_x_17) ;  /* 0x000004c000007945 */ /* 0x000fe60003800200 */
[----:B------:R-:W-:-:S13]  /*0ea0*/  FSETP.LEU.OR P0, PT, R6, RZ, P0 ;  /* 0x000000ff0600720b */ /* 0x000fda000070b400 */
[----:B------:R-:W-:Y:S05]  /*0eb0*/  @P0 BRA `(.L_x_18) ;  /* 0x0000000400240947 */ /* 0x000fea0003800000 */
[----:B0-----:R-:W-:Y:S01]  /*0ec0*/  MOV R5, 0x358637bd ;  /* 0x358637bd00057802 */ /* 0x001fe20000000f00 */
[----:B------:R-:W-:Y:S01]  /*0ed0*/  IMAD.MOV.U32 R4, RZ, RZ, 0x49742400 ;  /* 0x49742400ff047424 */ /* 0x000fe200078e00ff */
[----:B------:R-:W0:Y:S01]  /*0ee0*/  FCHK P0, R0, 1000000 ;  /* 0x4974240000007902 */ /* 0x000e220000000000 */
[----:B------:R-:W-:Y:S02]  /*0ef0*/  BSSY.RECONVERGENT B1, `(.L_x_19) ;  /* 0x000000c000017945 */ /* 0x000fe40003800200 */
[----:B------:R-:W-:-:S04]  /*0f00*/  FFMA R4, R5, -R4, 1 ;  /* 0x3f80000005047423 */ /* 0x000fc80000000804 */
[----:B------:R-:W-:-:S04]  /*0f10*/  FFMA R5, R4, R5, 9.9999999747524270788e-07 ;  /* 0x358637bd04057423 */ /* 0x000fc80000000005 */
[----:B------:R-:W-:-:S04]  /*0f20*/  FFMA R4, R0, R5, RZ ;  /* 0x0000000500047223 */ /* 0x000fc800000000ff */
[----:B------:R-:W-:-:S04]  /*0f30*/  FFMA R9, R4, -1000000, R0 ;  /* 0xc974240004097823 */ /* 0x000fc80000000000 */
[----:B------:R-:W-:Y:S01]  /*0f40*/  FFMA R5, R5, R9, R4 ;  /* 0x0000000905057223 */ /* 0x000fe20000000004 */
[----:B0-----:R-:W-:Y:S06]  /*0f50*/  @!P0 BRA `(.L_x_20) ;  /* 0x0000000000148947 */ /* 0x001fec0003800000 */
[----:B------:R-:W-:Y:S01]  /*0f60*/  MOV R4, R0 ;  /* 0x0000000000047202 */ /* 0x000fe20000000f00 */
[----:B------:R-:W-:Y:S01]  /*0f70*/  IMAD.MOV.U32 R5, RZ, RZ, 0x49742400 ;  /* 0x49742400ff057424 */ /* 0x000fe200078e00ff */
[----:B------:R-:W-:-:S07]  /*0f80*/  MOV R22, 0xfa0 ;  /* 0x00000fa000167802 */ /* 0x000fce0000000f00 */
[----:B-1----:R-:W-:Y:S05]  /*0f90*/  CALL.REL.NOINC `($__internal_2_$__cuda_sm3x_div_rn_noftz_f32_slowpath) ;  /* 0x0000000c00d87944 */ /* 0x002fea0003c00000 */
[----:B------:R-:W-:-:S07]  /*0fa0*/  MOV R5, R24 ;  /* 0x0000001800057202 */ /* 0x000fce0000000f00 */
.L_x_20:
[----:B------:R-:W-:Y:S05]  /*0fb0*/  BSYNC.RECONVERGENT B1 ;  /* 0x0000000000017941 */ /* 0x000fea0003800200 */
.L_x_19:
[----:B------:R-:W-:Y:S01]  /*0fc0*/  FMUL R9, R36, R5 ;  /* 0x0000000524097220 */ /* 0x000fe20000400000 */
[----:B------:R-:W-:Y:S03]  /*0fd0*/  BSSY.RECONVERGENT B1, `(.L_x_21) ;  /* 0x000000e000017945 */ /* 0x000fe60003800200 */
[----:B------:R-:W0:Y:S08]  /*0fe0*/  MUFU.RCP R0, R9 ;  /* 0x0000000900007308 */ /* 0x000e300000001000 */
[----:B------:R-:W2:Y:S01]  /*0ff0*/  FCHK P0, R2, R9 ;  /* 0x0000000902007302 */ /* 0x000ea20000000000 */
[----:B0-----:R-:W-:-:S04]  /*1000*/  FFMA R5, -R9, R0, 1 ;  /* 0x3f80000009057423 */ /* 0x001fc80000000100 */
[----:B------:R-:W-:-:S04]  /*1010*/  FFMA R5, R0, R5, R0 ;  /* 0x0000000500057223 */ /* 0x000fc80000000000 */
[----:B------:R-:W-:-:S04]  /*1020*/  FFMA R0, R2, R5, RZ ;  /* 0x0000000502007223 */ /* 0x000fc800000000ff */
[----:B------:R-:W-:-:S04]  /*1030*/  FFMA R4, -R9, R0, R2 ;  /* 0x0000000009047223 */ /* 0x000fc80000000102 */
[----:B------:R-:W-:Y:S01]  /*1040*/  FFMA R4, R5, R4, R0 ;  /* 0x0000000405047223 */ /* 0x000fe20000000000 */
[----:B--2---:R-:W-:Y:S06]  /*1050*/  @!P0 BRA `(.L_x_22) ;  /* 0x0000000000148947 */ /* 0x004fec0003800000 */
[----:B------:R-:W-:Y:S01]  /*1060*/  IMAD.MOV.U32 R4, RZ, RZ, R2 ;  /* 0x000000ffff047224 */ /* 0x000fe200078e0002 */
[----:B------:R-:W-:Y:S02]  /*1070*/  MOV R5, R9 ;  /* 0x0000000900057202 */ /* 0x000fe40000000f00 */
[----:B------:R-:W-:-:S07]  /*1080*/  MOV R22, 0x10a0 ;  /* 0x000010a000167802 */ /* 0x000fce0000000f00 */
[----:B-1----:R-:W-:Y:S05]  /*1090*/  CALL.REL.NOINC `($__internal_2_$__cuda_sm3x_div_rn_noftz_f32_slowpath) ;  /* 0x0000000c00987944 */ /* 0x002fea0003c00000 */
[----:B------:R-:W-:-:S07]  /*10a0*/  IMAD.MOV.U32 R4, RZ, RZ, R24 ;  /* 0x000000ffff047224 */ /* 0x000fce00078e0018 */
.L_x_22:
[----:B------:R-:W-:Y:S05]  /*10b0*/  BSYNC.RECONVERGENT B1 ;  /* 0x0000000000017941 */ /* 0x000fea0003800200 */
.L_x_21:
[----:B------:R-:W-:Y:S01]  /*10c0*/  IADD3 R0, PT, PT, R4, -0xd000000, RZ ;  /* 0xf300000004007810 */ /* 0x000fe20007ffe0ff */
[----:B------:R0:W2:Y:S01]  /*10d0*/  MUFU.RSQ R9, R4 ;  /* 0x0000000400097308 */ /* 0x0000a20000001400 */
[----:B------:R-:W-:Y:S02]  /*10e0*/  BSSY.RECONVERGENT B1, `(.L_x_23) ;  /* 0x000000b000017945 */ /* 0x000fe40003800200 */
[----:B------:R-:W-:-:S13]  /*10f0*/  ISETP.GT.U32.AND P0, PT, R0, 0x727fffff, PT ;  /* 0x727fffff0000780c */ /* 0x000fda0003f04070 */
[----:B0-----:R-:W-:Y:S05]  /*1100*/  @!P0 BRA `(.L_x_24) ;  /* 0x0000000000108947 */ /* 0x001fea0003800000 */
[----:B------:R-:W-:-:S07]  /*1110*/  MOV R23, 0x1130 ;  /* 0x0000113000177802 */ /* 0x000fce0000000f00 */
[----:B-12---:R-:W-:Y:S05]  /*1120*/  CALL.REL.NOINC `($__internal_1_$__cuda_sm20_sqrt_rn_f32_slowpath) ;  /* 0x0000000c00187944 */ /* 0x006fea0003c00000 */
[----:B------:R-:W-:Y:S01]  /*1130*/  IMAD.MOV.U32 R0, RZ, RZ, R9 ;  /* 0x000000ffff007224 */ /* 0x000fe200078e0009 */
[----:B------:R-:W-:Y:S06]  /*1140*/  BRA `(.L_x_25) ;  /* 0x0000000000107947 */ /* 0x000fec0003800000 */
.L_x_24:
[C---:B--2---:R-:W-:Y:S01]  /*1150*/  FMUL.FTZ R5, R9.reuse, R4 ;  /* 0x0000000409057220 */ /* 0x044fe20000410000 */
[----:B------:R-:W-:-:S03]  /*1160*/  FMUL.FTZ R2, R9, 0.5 ;  /* 0x3f00000009027820 */ /* 0x000fc60000410000 */
[----:B------:R-:W-:-:S04]  /*1170*/  FFMA R0, -R5, R5, R4 ;  /* 0x0000000505007223 */ /* 0x000fc80000000104 */
[----:B------:R-:W-:-:S07]  /*1180*/  FFMA R0, R0, R2, R5 ;  /* 0x0000000200007223 */ /* 0x000fce0000000005 */
.L_x_25:
[----:B------:R-:W-:Y:S05]  /*1190*/  BSYNC.RECONVERGENT B1 ;  /* 0x0000000000017941 */ /* 0x000fea0003800200 */
.L_x_23:
[----:B------:R-:W0:Y:S01]  /*11a0*/  F2F.F64.F32 R4, R0 ;  /* 0x0000000000047310 */ /* 0x000e220000201800 */
[----:B------:R-:W-:Y:S01]  /*11b0*/  UMOV UR6, 0x95810625 ;  /* 0x9581062500067882 */ /* 0x000fe20000000000 */
[----:B------:R-:W-:Y:S01]  /*11c0*/  UMOV UR7, 0x40811c43 ;  /* 0x40811c4300077882 */ /* 0x000fe20000000000 */
[----:B------:R-:W-:Y:S01]  /*11d0*/  BSSY.RECONVERGENT B1, `(.L_x_26) ;  /* 0x0000012000017945 */ /* 0x000fe20003800200 */
[----:B0-----:R-:W-:Y:S01]  /*11e0*/  DMUL R4, R4, -UR6 ;  /* 0x8000000604047c28 */ /* 0x001fe20008000000 */
[----:B------:R-:W-:Y:S01]  /*11f0*/  UMOV UR6, 0x33333333 ;  /* 0x3333333300067882 */ /* 0x000fe20000000000 */
[----:B------:R-:W-:-:S06]  /*1200*/  UMOV UR7, 0x3fe33333 ;  /* 0x3fe3333300077882 */ /* 0x000fcc0000000000 */
[----:B------:R-:W-:-:S10]  /*1210*/  DMUL R4, R4, UR6 ;  /* 0x0000000604047c28 */ /* 0x000fd40008000000 */
[----:B------:R-:W0:Y:S08]  /*1220*/  F2F.F32.F64 R5, R4 ;  /* 0x0000000400057310 */ /* 0x000e300000301000 */
[----:B0-----:R-:W0:Y:S08]  /*1230*/  MUFU.RCP R2, R5 ;  /* 0x0000000500027308 */ /* 0x001e300000001000 */
[----:B------:R-:W2:Y:S01]  /*1240*/  FCHK P0, R8, R5 ;  /* 0x0000000508007302 */ /* 0x000ea20000000000 */
[----:B0-----:R-:W-:-:S04]  /*1250*/  FFMA R9, -R5, R2, 1 ;  /* 0x3f80000005097423 */ /* 0x001fc80000000102 */
[----:B------:R-:W-:-:S04]  /*1260*/  FFMA R9, R2, R9, R2 ;  /* 0x0000000902097223 */ /* 0x000fc80000000002 */
[----:B------:R-:W-:-:S04]  /*1270*/  FFMA R2, R8, R9, RZ ;  /* 0x0000000908027223 */ /* 0x000fc800000000ff */
[----:B------:R-:W-:-:S04]  /*1280*/  FFMA R0, -R5, R2, R8 ;  /* 0x0000000205007223 */ /* 0x000fc80000000108 */
[----:B------:R-:W-:Y:S01]  /*1290*/  FFMA R0, R9, R0, R2 ;  /* 0x0000000009007223 */ /* 0x000fe20000000002 */
[----:B--2---:R-:W-:Y:S06]  /*12a0*/  @!P0 BRA `(.L_x_27) ;  /* 0x0000000000108947 */ /* 0x004fec0003800000 */
[----:B------:R-:W-:Y:S02]  /*12b0*/  MOV R4, R8 ;  /* 0x0000000800047202 */ /* 0x000fe40000000f00 */
[----:B------:R-:W-:-:S07]  /*12c0*/  MOV R22, 0x12e0 ;  /* 0x000012e000167802 */ /* 0x000fce0000000f00 */
[----:B-1----:R-:W-:Y:S05]  /*12d0*/  CALL.REL.NOINC `($__internal_2_$__cuda_sm3x_div_rn_noftz_f32_slowpath) ;  /* 0x0000000c00087944 */ /* 0x002fea0003c00000 */
[----:B------:R-:W-:-:S07]  /*12e0*/  IMAD.MOV.U32 R0, RZ, RZ, R24 ;  /* 0x000000ffff007224 */ /* 0x000fce00078e0018 */
.L_x_27:
[----:B------:R-:W-:Y:S05]  /*12f0*/  BSYNC.RECONVERGENT B1 ;  /* 0x0000000000017941 */ /* 0x000fea0003800200 */
.L_x_26:
[----:B------:R-:W0:Y:S08]  /*1300*/  F2F.F64.F32 R4, R0 ;  /* 0x0000000000047310 */ /* 0x000e300000201800 */
[----:B-1----:R-:W1:Y:S01]  /*1310*/  F2F.F64.F32 R8, R7 ;  /* 0x0000000700087310 */ /* 0x002e620000201800 */
[----:B0-----:R-:W-:-:S08]  /*1320*/  DADD R4, R4, 1 ;  /* 0x3ff0000004047429 */ /* 0x001fd00000000000 */
[----:B-1----:R-:W-:-:S06]  /*1330*/  DFMA R4, R4, 6, R8 ;  /* 0x401800000404782b */ /* 0x002fcc0000000008 */
[----:B------:R2:W3:Y:S05]  /*1340*/  F2F.F32.F64 R7, R4 ;  /* 0x0000000400077310 */ /* 0x0004ea0000301000 */
.L_x_18:
[----:B------:R-:W-:Y:S05]  /*1350*/  BSYNC.RECONVERGENT B0 ;  /* 0x0000000000007941 */ /* 0x000fea0003800200 */
.L_x_17:
[----:B------:R-:W-:Y:S01]  /*1360*/  FSETP.GE.AND P0, PT, R6, RZ, PT ;  /* 0x000000ff0600720b */ /* 0x000fe20003f06000 */
[----:B------:R-:W-:-:S12]  /*1370*/  BSSY.RECONVERGENT B0, `(.L_x_28) ;  /* 0x0000040000007945 */ /* 0x000fd80003800200 */
[----:B------:R-:W-:Y:S05]  /*1380*/  @!P0 BRA `(.L_x_29) ;  /* 0x0000000000f88947 */ /* 0x000fea0003800000 */
[----:B0-2---:R-:W0:Y:S01]  /*1390*/  F2F.F64.F32 R4, R6 ;  /* 0x0000000600047310 */ /* 0x005e220000201800 */
[----:B------:R-:W-:Y:S01]  /*13a0*/  UMOV UR6, 0x9999999a ;  /* 0x9999999a00067882 */ /* 0x000fe20000000000 */
[----:B------:R-:W-:Y:S01]  /*13b0*/  UMOV UR7, 0x3fb99999 ;  /* 0x3fb9999900077882 */ /* 0x000fe20000000000 */
[----:B------:R-:W-:Y:S01]  /*13c0*/  BSSY.RECONVERGENT B1, `(.L_x_30) ;  /* 0x0000010000017945 */ /* 0x000fe20003800200 */
[----:B0-----:R-:W-:-:S08]  /*13d0*/  DADD R4, R4, -UR6 ;  /* 0x8000000604047e29 */ /* 0x001fd00008000000 */
[----:B------:R-:W-:-:S10]  /*13e0*/  DFMA R4, R4, R4, 1 ;  /* 0x3ff000000404742b */ /* 0x000fd40000000004 */
[----:B------:R-:W0:Y:S02]  /*13f0*/  F2F.F32.F64 R4, R4 ;  /* 0x0000000400047310 */ /* 0x000e240000301000 */
[----:B0-----:R-:W-:-:S06]  /*1400*/  IADD3 R0, PT, PT, R4, -0xd000000, RZ ;  /* 0xf300000004007810 */ /* 0x001fcc0007ffe0ff */
[----:B------:R0:W2:Y:S01]  /*1410*/  MUFU.RSQ R9, R4 ;  /* 0x0000000400097308 */ /* 0x0000a20000001400 */
[----:B------:R-:W-:-:S13]  /*1420*/  ISETP.GT.U32.AND P0, PT, R0, 0x727fffff, PT ;  /* 0x727fffff0000780c */ /* 0x000fda0003f04070 */
[----:B0-----:R-:W-:Y:S05]  /*1430*/  @!P0 BRA `(.L_x_31) ;  /* 0x0000000000108947 */ /* 0x001fea0003800000 */
[----:B------:R-:W-:-:S07]  /*1440*/  MOV R23, 0x1460 ;  /* 0x0000146000177802 */ /* 0x000fce0000000f00 */
[----:B-123--:R-:W-:Y:S05]  /*1450*/  CALL.REL.NOINC `($__internal_1_$__cuda_sm20_sqrt_rn_f32_slowpath) ;  /* 0x00000008004c7944 */ /* 0x00efea0003c00000 */
[----:B------:R-:W-:Y:S01]  /*1460*/  IMAD.MOV.U32 R5, RZ, RZ, R9 ;  /* 0x000000ffff057224 */ /* 0x000fe200078e0009 */
[----:B------:R-:W-:Y:S06]  /*1470*/  BRA `(.L_x_32) ;  /* 0x0000000000107947 */ /* 0x000fec0003800000 */
.L_x_31:
[----:B--2---:R-:W-:Y:S01]  /*1480*/  FMUL.FTZ R5, R4, R9 ;  /* 0x0000000904057220 */ /* 0x004fe20000410000 */
[----:B------:R-:W-:-:S03]  /*1490*/  FMUL.FTZ R2, R9, 0.5 ;  /* 0x3f00000009027820 */ /* 0x000fc60000410000 */
[----:B------:R-:W-:-:S04]  /*14a0*/  FFMA R0, -R5, R5, R4 ;  /* 0x0000000505007223 */ /* 0x000fc80000000104 */
[----:B------:R-:W-:-:S07]  /*14b0*/  FFMA R5, R0, R2, R5 ;  /* 0x0000000200057223 */ /* 0x000fce0000000005 */
.L_x_32:
[----:B------:R-:W-:Y:S05]  /*14c0*/  BSYNC.RECONVERGENT B1 ;  /* 0x0000000000017941 */ /* 0x000fea0003800200 */
.L_x_30:
[----:B------:R-:W-:Y:S01]  /*14d0*/  FADD R6, R6, R5 ;  /* 0x0000000506067221 */ /* 0x000fe20000000000 */
[----:B------:R-:W-:Y:S01]  /*14e0*/  UMOV UR6, 0x9999999a ;  /* 0x9999999a00067882 */ /* 0x000fe20000000000 */
[----:B------:R-:W-:Y:S01]  /*14f0*/  UMOV UR7, 0x3fb99999 ;  /* 0x3fb9999900077882 */ /* 0x000fe20000000000 */
[----:B------:R-:W-:Y:S01]  /*1500*/  MOV R11, 0x3e055027 ;  /* 0x3e055027000b7802 */ /* 0x000fe20000000f00 */
[----:B------:R-:W0:Y:S08]  /*1510*/  F2F.F64.F32 R4, R6 ;  /* 0x0000000600047310 */ /* 0x000e300000201800 */
[----:B-1-3--:R-:W-:Y:S01]  /*1520*/  F2F.F64.F32 R6, R7 ;  /* 0x0000000700067310 */ /* 0x00afe20000201800 */
[----:B0-----:R-:W-:Y:S01]  /*1530*/  DADD R4, R4, -UR6 ;  /* 0x8000000604047e29 */ /* 0x001fe20008000000 */
[----:B------:R-:W-:Y:S01]  /*1540*/  UMOV UR6, 0x0 ;  /* 0x0000000000067882 */ /* 0x000fe20000000000 */
[----:B------:R-:W-:-:S05]  /*1550*/  UMOV UR7, 0x40340000 ;  /* 0x4034000000077882 */ /* 0x000fca0000000000 */
[----:B------:R0:W1:Y:S02]  /*1560*/  F2F.F32.F64 R0, R4 ;  /* 0x0000000400007310 */ /* 0x0000640000301000 */
[----:B0-----:R-:W-:Y:S01]  /*1570*/  IMAD.MOV.U32 R5, RZ, RZ, 0x7f800000 ;  /* 0x7f800000ff057424 */ /* 0x001fe200078e00ff */
[----:B-1----:R-:W-:-:S13]  /*1580*/  FSETP.GEU.AND P0, PT, R0, 1.175494350822287508e-38, PT ;  /* 0x008000000000780b */ /* 0x002fda0003f0e000 */
[----:B------:R-:W-:-:S05]  /*1590*/  @!P0 FMUL R0, R0, 8388608 ;  /* 0x4b00000000008820 */ /* 0x000fca0000400000 */
[----:B------:R-:W-:-:S04]  /*15a0*/  IADD3 R2, PT, PT, R0, -0x3f2aaaab, RZ ;  /* 0xc0d5555500027810 */ /* 0x000fc80007ffe0ff */
[----:B------:R-:W-:-:S05]  /*15b0*/  LOP3.LUT R9, R2, 0xff800000, RZ, 0xc0, !PT ;  /* 0xff80000002097812 */ /* 0x000fca00078ec0ff */
[----:B------:R-:W-:Y:S01]  /*15c0*/  IMAD.IADD R2, R0, 0x1, -R9 ;  /* 0x0000000100027824 */ /* 0x000fe200078e0a09 */
[----:B------:R-:W-:-:S03]  /*15d0*/  I2FP.F32.S32 R9, R9 ;  /* 0x0000000900097245 */ /* 0x000fc60000201400 */
[----:B------:R-:W-:Y:S01]  /*15e0*/  FADD R8, R2, -1 ;  /* 0xbf80000002087421 */ /* 0x000fe20000000000 */
[----:B------:R-:W-:Y:S02]  /*15f0*/  FSEL R2, RZ, -23, P0 ;  /* 0xc1b80000ff027808 */ /* 0x000fe40000000000 */
[----:B------:R-:W-:Y:S01]  /*1600*/  ISETP.GT.U32.AND P0, PT, R0, 0x7f7fffff, PT ;  /* 0x7f7fffff0000780c */ /* 0x000fe20003f04070 */
[C---:B------:R-:W-:Y:S02]  /*1610*/  FFMA R11, R8.reuse, -R11, 0.14084610342979431152 ;  /* 0x3e1039f6080b7423 */ /* 0x040fe4000000080b */
[----:B------:R-:W-:Y:S01]  /*1620*/  FFMA R2, R9, 1.1920928955078125e-07, R2 ;  /* 0x3400000009027823 */ /* 0x000fe20000000002 */
[----:B------:R-:W-:Y:S02]  /*1630*/  IMAD.MOV.U32 R9, RZ, RZ, 0x401b9999 ;  /* 0x401b9999ff097424 */ /* 0x000fe400078e00ff */
[----:B------:R-:W-:-:S04]  /*1640*/  FFMA R11, R8, R11, -0.12148627638816833496 ;  /* 0xbdf8cdcc080b7423 */ /* 0x000fc8000000000b */
[----:B------:R-:W-:-:S04]  /*1650*/  FFMA R11, R8, R11, 0.13980610668659210205 ;  /* 0x3e0f2955080b7423 */ /* 0x000fc8000000000b */
[----:B------:R-:W-:-:S04]  /*1660*/  FFMA R11, R8, R11, -0.16684235632419586182 ;  /* 0xbe2ad8b9080b7423 */ /* 0x000fc8000000000b */
[----:B------:R-:W-:-:S04]  /*1670*/  FFMA R11, R8, R11, 0.20012299716472625732 ;  /* 0x3e4ced0b080b7423 */ /* 0x000fc8000000000b */
[----:B------:R-:W-:-:S04]  /*1680*/  FFMA R11, R8, R11, -0.24999669194221496582 ;  /* 0xbe7fff22080b7423 */ /* 0x000fc8000000000b */
[----:B------:R-:W-:-:S04]  /*1690*/  FFMA R11, R8, R11, 0.33333182334899902344 ;  /* 0x3eaaaa78080b7423 */ /* 0x000fc8000000000b */
[----:B------:R-:W-:-:S04]  /*16a0*/  FFMA R11, R8, R11, -0.5 ;  /* 0xbf000000080b7423 */ /* 0x000fc8000000000b */
[----:B------:R-:W-:-:S04]  /*16b0*/  FMUL R11, R8, R11 ;  /* 0x0000000b080b7220 */ /* 0x000fc80000400000 */
[----:B------:R-:W-:Y:S01]  /*16c0*/  FFMA R11, R8, R11, R8 ;  /* 0x0000000b080b7223 */ /* 0x000fe20000000008 */
[----:B------:R-:W-:-:S03]  /*16d0*/  HFMA2 R8, -RZ, RZ, -0.0027332305908203125, -0.002735137939453125 ;  /* 0x9999999aff087431 */ /* 0x000fc600000001ff */
[----:B------:R-:W-:Y:S01]  /*16e0*/  FFMA R2, R2, 0.69314718246459960938, R11 ;  /* 0x3f31721802027823 */ /* 0x000fe2000000000b */
[C---:B------:R-:W-:Y:S01]  /*16f0*/  @P0 FFMA R2, R0.reuse, R5, +INF ;  /* 0x7f80000000020423 */ /* 0x040fe20000000005 */
[----:B------:R-:W-:-:S03]  /*1700*/  FSETP.NEU.AND P0, PT, R0, RZ, PT ;  /* 0x000000ff0000720b */ /* 0x000fc60003f0d000 */
[----:B------:R-:W-:-:S05]  /*1710*/  FMUL R2, R2, 0.43429449200630187988 ;  /* 0x3ede5bd902027820 */ /* 0x000fca0000400000 */
[----:B------:R-:W-:-:S04]  /*1720*/  FSEL R2, R2, -INF , P0 ;  /* 0xff80000002027808 */ /* 0x000fc80000000000 */
[----:B------:R-:W0:Y:S02]  /*1730*/  F2F.F64.F32 R4, R2 ;  /* 0x0000000200047310 */ /* 0x000e240000201800 */
[----:B0-----:R-:W-:-:S08]  /*1740*/  DFMA R4, R4, UR6, R8 ;  /* 0x0000000604047c2b */ /* 0x001fd00008000008 */
[----:B------:R-:W-:-:S06]  /*1750*/  DADD R4, R6, R4 ;  /* 0x0000000006047229 */ /* 0x000fcc0000000004 */
[----:B------:R4:W0:Y:S05]  /*1760*/  F2F.F32.F64 R7, R4 ;  /* 0x0000000400077310 */ /* 0x00082a0000301000 */
.L_x_29:
[----:B------:R-:W-:Y:S05]  /*1770*/  BSYNC.RECONVERGENT B0 ;  /* 0x0000000000007941 */ /* 0x000fea0003800200 */
.L_x_28:
[----:B0-2-4-:R-:W-:-:S05]  /*1780*/  IMAD.WIDE.U32 R4, R10, 0x4, R20 ;  /* 0x000000040a047825 */ /* 0x015fca00078e0014 */
[----:B-1-3--:R1:W-:Y:S01]  /*1790*/  STG.E desc[UR4][R4.64], R7 ;  /* 0x0000000704007986 */ /* 0x00a3e2000c101904 */
[----:B------:R-:W-:Y:S05]  /*17a0*/  @!P1 BRA `(.L_x_33) ;  /* 0xffffffe800509947 */ /* 0x000fea000383ffff */
[----:B------:R-:W-:Y:S05]  /*17b0*/  EXIT ;  /* 0x000000000000794d */ /* 0x000fea0003800000 */
        .weak           $__internal_0_$__cuda_sm20_div_rn_f64_full
        .type           $__internal_0_$__cuda_sm20_div_rn_f64_full,@function
        .size           $__internal_0_$__cuda_sm20_div_rn_f64_full,($__internal_1_$__cuda_sm20_sqrt_rn_f32_slowpath - $__internal_0_$__cuda_sm20_div_rn_f64_full)
$__internal_0_$__cuda_sm20_div_rn_f64_full:
[----:B------:R-:W-:Y:S01]  /*17c0*/  FSETP.GEU.AND P3, PT, |R23|, 1.469367938527859385e-39, PT ;  /* 0x001000001700780b */ /* 0x000fe20003f6e200 */
[----:B------:R-:W-:Y:S01]  /*17d0*/  IMAD.MOV.U32 R38, RZ, RZ, 0x1ca00000 ;  /* 0x1ca00000ff267424 */ /* 0x000fe200078e00ff */
[C---:B------:R-:W-:Y:S01]  /*17e0*/  FSETP.GEU.AND P0, PT, |R27|.reuse, 1.469367938527859385e-39, PT ;  /* 0x001000001b00780b */ /* 0x040fe20003f0e200 */
[----:B------:R-:W-:Y:S01]  /*17f0*/  BSSY.RECONVERGENT B1, `(.L_x_34) ;  /* 0x0000054000017945 */ /* 0x000fe20003800200 */
[----:B------:R-:W-:Y:S02]  /*1800*/  LOP3.LUT R24, R27, 0x800fffff, RZ, 0xc0, !PT ;  /* 0x800fffff1b187812 */ /* 0x000fe400078ec0ff */
[----:B------:R-:W-:Y:S02]  /*1810*/  LOP3.LUT R37, R23, 0x7ff00000, RZ, 0xc0, !PT ;  /* 0x7ff0000017257812 */ /* 0x000fe400078ec0ff */
[----:B------:R-:W-:Y:S02]  /*1820*/  LOP3.LUT R25, R24, 0x3ff00000, RZ, 0xfc, !PT ;  /* 0x3ff0000018197812 */ /* 0x000fe400078efcff */
[----:B------:R-:W-:-:S02]  /*1830*/  MOV R24, R26 ;  /* 0x0000001a00187202 */ /* 0x000fc40000000f00 */
[C---:B------:R-:W-:Y:S01]  /*1840*/  LOP3.LUT R40, R27.reuse, 0x7ff00000, RZ, 0xc0, !PT ;  /* 0x7ff000001b287812 */ /* 0x040fe200078ec0ff */
[----:B------:R-:W-:Y:S01]  /*1850*/  @!P3 IMAD.MOV.U32 R30, RZ, RZ, RZ ;  /* 0x000000ffff1eb224 */ /* 0x000fe200078e00ff */
[----:B------:R-:W-:Y:S01]  /*1860*/  @!P3 LOP3.LUT R28, R27, 0x7ff00000, RZ, 0xc0, !PT ;  /* 0x7ff000001b1cb812 */ /* 0x000fe200078ec0ff */
[----:B------:R-:W-:Y:S01]  /*1870*/  @!P0 DMUL R24, R26, 8.98846567431157953865e+307 ;  /* 0x7fe000001a188828 */ /* 0x000fe20000000000 */
[C---:B------:R-:W-:Y:S02]  /*1880*/  ISETP.GE.U32.AND P2, PT, R37.reuse, R40, PT ;  /* 0x000000282500720c */ /* 0x040fe40003f46070 */
[----:B------:R-:W-:Y:S02]  /*1890*/  @!P3 ISETP.GE.U32.AND P4, PT, R37, R28, PT ;  /* 0x0000001c2500b20c */ /* 0x000fe40003f86070 */
[C---:B------:R-:W-:Y:S01]  /*18a0*/  SEL R29, R38.reuse, 0x63400000, !P2 ;  /* 0x63400000261d7807 */ /* 0x040fe20005000000 */
[----:B------:R-:W0:Y:S01]  /*18b0*/  MUFU.RCP64H R33, R25 ;  /* 0x0000001900217308 */ /* 0x000e220000001800 */
[----:B------:R-:W-:-:S02]  /*18c0*/  @!P3 SEL R31, R38, 0x63400000, !P4 ;  /* 0x63400000261fb807 */ /* 0x000fc40006000000 */
[--C-:B------:R-:W-:Y:S02]  /*18d0*/  LOP3.LUT R29, R29, 0x800fffff, R23.reuse, 0xf8, !PT ;  /* 0x800fffff1d1d7812 */ /* 0x100fe400078ef817 */
[----:B------:R-:W-:Y:S02]  /*18e0*/  @!P3 LOP3.LUT R31, R31, 0x80000000, R23, 0xf8, !PT ;  /* 0x800000001f1fb812 */ /* 0x000fe400078ef817 */
[----:B------:R-:W-:Y:S02]  /*18f0*/  MOV R28, R22 ;  /* 0x00000016001c7202 */ /* 0x000fe40000000f00 */
[----:B------:R-:W-:Y:S02]  /*1900*/  @!P3 LOP3.LUT R31, R31, 0x100000, RZ, 0xfc, !PT ;  /* 0x001000001f1fb812 */ /* 0x000fe400078efcff */
[----:B------:R-:W-:Y:S02]  /*1910*/  MOV R32, 0x1 ;  /* 0x0000000100207802 */ /* 0x000fe40000000f00 */
[----:B------:R-:W-:-:S02]  /*1920*/  @!P0 LOP3.LUT R40, R25, 0x7ff00000, RZ, 0xc0, !PT ;  /* 0x7ff0000019288812 */ /* 0x000fc400078ec0ff */
[----:B------:R-:W-:Y:S02]  /*1930*/  @!P3 DFMA R28, R28, 2, -R30 ;  /* 0x400000001c1cb82b */ /* 0x000fe4000000081e */
[----:B0-----:R-:W-:-:S08]  /*1940*/  DFMA R30, R32, -R24, 1 ;  /* 0x3ff00000201e742b */ /* 0x001fd00000000818 */
[----:B------:R-:W-:-:S08]  /*1950*/  DFMA R30, R30, R30, R30 ;  /* 0x0000001e1e1e722b */ /* 0x000fd0000000001e */
[----:B------:R-:W-:-:S08]  /*1960*/  DFMA R30, R32, R30, R32 ;  /* 0x0000001e201e722b */ /* 0x000fd00000000020 */
[----:B------:R-:W-:-:S08]  /*1970*/  DFMA R32, R30, -R24, 1 ;  /* 0x3ff000001e20742b */ /* 0x000fd00000000818 */
[----:B------:R-:W-:-:S08]  /*1980*/  DFMA R30, R30, R32, R30 ;  /* 0x000000201e1e722b */ /* 0x000fd0000000001e */
[----:B------:R-:W-:-:S08]  /*1990*/  DMUL R32, R30, R28 ;  /* 0x0000001c1e207228 */ /* 0x000fd00000000000 */
[----:B------:R-:W-:-:S08]  /*19a0*/  DFMA R34, R32, -R24, R28 ;  /* 0x800000182022722b */ /* 0x000fd0000000001c */
[----:B------:R-:W-:Y:S01]  /*19b0*/  DFMA R34, R30, R34, R32 ;  /* 0x000000221e22722b */ /* 0x000fe20000000020 */
[----:B------:R-:W-:Y:S01]  /*19c0*/  IMAD.MOV.U32 R33, RZ, RZ, R37 ;  /* 0x000000ffff217224 */ /* 0x000fe200078e0025 */
[----:B------:R-:W-:-:S04]  /*19d0*/  @!P3 LOP3.LUT R33, R29, 0x7ff00000, RZ, 0xc0, !PT ;  /* 0x7ff000001d21b812 */ /* 0x000fc800078ec0ff */
[----:B------:R-:W-:-:S04]  /*19e0*/  IADD3 R30, PT, PT, R33, -0x1, RZ ;  /* 0xffffffff211e7810 */ /* 0x000fc80007ffe0ff */
[----:B------:R-:W-:Y:S01]  /*19f0*/  ISETP.GT.U32.AND P0, PT, R30, 0x7feffffe, PT ;  /* 0x7feffffe1e00780c */ /* 0x000fe20003f04070 */
[----:B------:R-:W-:-:S05]  /*1a00*/  VIADD R30, R40, 0xffffffff ;  /* 0xffffffff281e7836 */ /* 0x000fca0000000000 */
[----:B------:R-:W-:-:S13]  /*1a10*/  ISETP.GT.U32.OR P0, PT, R30, 0x7feffffe, P0 ;  /* 0x7feffffe1e00780c */ /* 0x000fda0000704470 */
[----:B------:R-:W-:Y:S05]  /*1a20*/  @P0 BRA `(.L_x_35) ;  /* 0x00000000006c0947 */ /* 0x000fea0003800000 */
[----:B------:R-:W-:-:S04]  /*1a30*/  LOP3.LUT R22, R27, 0x7ff00000, RZ, 0xc0, !PT ;  /* 0x7ff000001b167812 */ /* 0x000fc800078ec0ff */
[CC--:B------:R-:W-:Y:S02]  /*1a40*/  ISETP.GE.U32.AND P0, PT, R37.reuse, R22.reuse, PT ;  /* 0x000000162500720c */ /* 0x0c0fe40003f06070 */
[----:B------:R-:W-:Y:S02]  /*1a50*/  VIADDMNMX R37, R37, -R22, 0xb9600000, !PT ;  /* 0xb960000025257446 */ /* 0x000fe40007800916 */
[----:B------:R-:W-:Y:S02]  /*1a60*/  SEL R23, R38, 0x63400000, !P0 ;  /* 0x6340000026177807 */ /* 0x000fe40004000000 */
[----:B------:R-:W-:Y:S02]  /*1a70*/  VIMNMX R32, PT, PT, R37, 0x46a00000, PT ;  /* 0x46a0000025207848 */ /* 0x000fe40003fe0100 */
[----:B------:R-:W-:Y:S02]  /*1a80*/  MOV R22, RZ ;  /* 0x000000ff00167202 */ /* 0x000fe40000000f00 */
[----:B------:R-:W-:-:S05]  /*1a90*/  IADD3 R32, PT, PT, -R23, R32, RZ ;  /* 0x0000002017207210 */ /* 0x000fca0007ffe1ff */
[----:B------:R-:W-:-:S06]  /*1aa0*/  VIADD R23, R32, 0x7fe00000 ;  /* 0x7fe0000020177836 */ /* 0x000fcc0000000000 */
[----:B------:R-:W-:-:S10]  /*1ab0*/  DMUL R30, R34, R22 ;  /* 0x00000016221e7228 */ /* 0x000fd40000000000 */
[----:B------:R-:W-:-:S13]  /*1ac0*/  FSETP.GTU.AND P0, PT, |R31|, 1.469367938527859385e-39, PT ;  /* 0x001000001f00780b */ /* 0x000fda0003f0c200 */
[----:B------:R-:W-:Y:S05]  /*1ad0*/  @P0 BRA `(.L_x_36) ;  /* 0x0000000000940947 */ /* 0x000fea0003800000 */
[----:B------:R-:W-:Y:S01]  /*1ae0*/  DFMA R24, R34, -R24, R28 ;  /* 0x800000182218722b */ /* 0x000fe2000000001c */
[----:B------:R-:W-:-:S09]  /*1af0*/  IMAD.MOV.U32 R22, RZ, RZ, RZ ;  /* 0x000000ffff167224 */ /* 0x000fd200078e00ff */
[C---:B------:R-:W-:Y:S02]  /*1b00*/  FSETP.NEU.AND P0, PT, R25.reuse, RZ, PT ;  /* 0x000000ff1900720b */ /* 0x040fe40003f0d000 */
[----:B------:R-:W-:-:S04]  /*1b10*/  LOP3.LUT R27, R25, 0x80000000, R27, 0x48, !PT ;  /* 0x80000000191b7812 */ /* 0x000fc800078e481b */
[----:B------:R-:W-:-:S07]  /*1b20*/  LOP3.LUT R23, R27, R23, RZ, 0xfc, !PT ;  /* 0x000000171b177212 */ /* 0x000fce00078efcff */
[----:B------:R-:W-:Y:S05]  /*1b30*/  @!P0 BRA `(.L_x_36) ;  /* 0x00000000007c8947 */ /* 0x000fea0003800000 */
[----:B------:R-:W-:Y:S01]  /*1b40*/  IADD3 R25, PT, PT, -R32, RZ, RZ ;  /* 0x000000ff20197210 */ /* 0x000fe20007ffe1ff */
[----:B------:R-:W-:Y:S01]  /*1b50*/  IMAD.MOV.U32 R24, RZ, RZ, RZ ;  /* 0x000000ffff187224 */ /* 0x000fe200078e00ff */
[----:B------:R-:W-:-:S05]  /*1b60*/  DMUL.RP R22, R34, R22 ;  /* 0x0000001622167228 */ /* 0x000fca0000008000 */
[----:B------:R-:W-:-:S05]  /*1b70*/  DFMA R24, R30, -R24, R34 ;  /* 0x800000181e18722b */ /* 0x000fca0000000022 */
[----:B------:R-:W-:Y:S02]  /*1b80*/  LOP3.LUT R27, R23, R27, RZ, 0x3c, !PT ;  /* 0x0000001b171b7212 */ /* 0x000fe400078e3cff */
[----:B------:R-:W-:-:S04]  /*1b90*/  IADD3 R24, PT, PT, -R32, -0x43300000, RZ ;  /* 0xbcd0000020187810 */ /* 0x000fc80007ffe1ff */
[----:B------:R-:W-:-:S04]  /*1ba0*/  FSETP.NEU.AND P0, PT, |R25|, R24, PT ;  /* 0x000000181900720b */ /* 0x000fc80003f0d200 */
[----:B------:R-:W-:Y:S02]  /*1bb0*/  FSEL R30, R22, R30, !P0 ;  /* 0x0000001e161e7208 */ /* 0x000fe40004000000 */
[----:B------:R-:W-:Y:S01]  /*1bc0*/  FSEL R31, R27, R31, !P0 ;  /* 0x0000001f1b1f7208 */ /* 0x000fe20004000000 */
[----:B------:R-:W-:Y:S06]  /*1bd0*/  BRA `(.L_x_36) ;  /* 0x0000000000547947 */ /* 0x000fec0003800000 */
.L_x_35:
[----:B------:R-:W-:-:S14]  /*1be0*/  DSETP.NAN.AND P0, PT, R22, R22, PT ;  /* 0x000000161600722a */ /* 0x000fdc0003f08000 */
[----:B------:R-:W-:Y:S05]  /*1bf0*/  @P0 BRA `(.L_x_37) ;  /* 0x0000000000440947 */ /* 0x000fea0003800000 */
[----:B------:R-:W-:-:S14]  /*1c00*/  DSETP.NAN.AND P0, PT, R26, R26, PT ;  /* 0x0000001a1a00722a */ /* 0x000fdc0003f08000 */
[----:B------:R-:W-:Y:S05]  /*1c10*/  @P0 BRA `(.L_x_38) ;  /* 0x0000000000300947 */ /* 0x000fea0003800000 */
[----:B------:R-:W-:Y:S01]  /*1c20*/  ISETP.NE.AND P0, PT, R33, R40, PT ;  /* 0x000000282100720c */ /* 0x000fe20003f05270 */
[----:B------:R-:W-:Y:S01]  /*1c30*/  IMAD.MOV.U32 R31, RZ, RZ, -0x80000 ;  /* 0xfff80000ff1f7424 */ /* 0x000fe200078e00ff */
[----:B------:R-:W-:-:S11]  /*1c40*/  MOV R30, 0x0 ;  /* 0x00000000001e7802 */ /* 0x000fd60000000f00 */
[----:B------:R-:W-:Y:S05]  /*1c50*/  @!P0 BRA `(.L_x_36) ;  /* 0x0000000000348947 */ /* 0x000fea0003800000 */
[----:B------:R-:W-:Y:S02]  /*1c60*/  ISETP.NE.AND P0, PT, R33, 0x7ff00000, PT ;  /* 0x7ff000002100780c */ /* 0x000fe40003f05270 */
[----:B------:R-:W-:Y:S02]  /*1c70*/  LOP3.LUT R31, R23, 0x80000000, R27, 0x48, !PT ;  /* 0x80000000171f7812 */ /* 0x000fe400078e481b */
[----:B------:R-:W-:-:S13]  /*1c80*/  ISETP.EQ.OR P0, PT, R40, RZ, !P0 ;  /* 0x000000ff2800720c */ /* 0x000fda0004702670 */
[----:B------:R-:W-:Y:S02]  /*1c90*/  @P0 LOP3.LUT R22, R31, 0x7ff00000, RZ, 0xfc, !PT ;  /* 0x7ff000001f160812 */ /* 0x000fe400078efcff */
[----:B------:R-:W-:Y:S01]  /*1ca0*/  @!P0 MOV R30, RZ ;  /* 0x000000ff001e8202 */ /* 0x000fe20000000f00 */
[----:B------:R-:W-:Y:S01]  /*1cb0*/  @P0 IMAD.MOV.U32 R30, RZ, RZ, RZ ;  /* 0x000000ffff1e0224 */ /* 0x000fe200078e00ff */
[----:B------:R-:W-:Y:S01]  /*1cc0*/  @P0 MOV R31, R22 ;  /* 0x00000016001f0202 */ /* 0x000fe20000000f00 */
[----:B------:R-:W-:Y:S06]  /*1cd0*/  BRA `(.L_x_36) ;  /* 0x0000000000147947 */ /* 0x000fec0003800000 */
.L_x_38:
[----:B------:R-:W-:Y:S01]  /*1ce0*/  LOP3.LUT R31, R27, 0x80000, RZ, 0xfc, !PT ;  /* 0x000800001b1f7812 */ /* 0x000fe200078efcff */
[----:B------:R-:W-:Y:S01]  /*1cf0*/  IMAD.MOV.U32 R30, RZ, RZ, R26 ;  /* 0x000000ffff1e7224 */ /* 0x000fe200078e001a */
[----:B------:R-:W-:Y:S06]  /*1d00*/  BRA `(.L_x_36) ;  /* 0x0000000000087947 */ /* 0x000fec0003800000 */
.L_x_37:
[----:B------:R-:W-:Y:S02]  /*1d10*/  LOP3.LUT R31, R23, 0x80000, RZ, 0xfc, !PT ;  /* 0x00080000171f7812 */ /* 0x000fe400078efcff */
[----:B------:R-:W-:-:S07]  /*1d20*/  MOV R30, R22 ;  /* 0x00000016001e7202 */ /* 0x000fce0000000f00 */
.L_x_36:
[----:B------:R-:W-:Y:S05]  /*1d30*/  BSYNC.RECONVERGENT B1 ;  /* 0x0000000000017941 */ /* 0x000fea0003800200 */
.L_x_34:
[----:B------:R-:W-:Y:S02]  /*1d40*/  HFMA2 R23, -RZ, RZ, 0, 0 ;  /* 0x00000000ff177431 */ /* 0x000fe400000001ff */
[----:B------:R-:W-:Y:S01]  /*1d50*/  IMAD.MOV.U32 R22, RZ, RZ, R4 ;  /* 0x000000ffff167224 */ /* 0x000fe200078e0004 */
[----:B------:R-:W-:Y:S01]  /*1d60*/  MOV R25, R31 ;  /* 0x0000001f00197202 */ /* 0x000fe20000000f00 */
[----:B------:R-:W-:Y:S02]  /*1d70*/  IMAD.MOV.U32 R24, RZ, RZ, R30 ;  /* 0x000000ffff187224 */ /* 0x000fe400078e001e */
[----:B------:R-:W-:Y:S05]  /*1d80*/  RET.REL.NODEC R22 `(_Z18calc_losses_kernelPKfS0_S0_S0_S0_S0_jjPf) ;  /* 0xffffffe0169c7950 */ /* 0x000fea0003c3ffff */
        .weak           $__internal_1_$__cuda_sm20_sqrt_rn_f32_slowpath
        .type           $__internal_1_$__cuda_sm20_sqrt_rn_f32_slowpath,@function
        .size           $__internal_1_$__cuda_sm20_sqrt_rn_f32_slowpath,($__internal_2_$__cuda_sm3x_div_rn_noftz_f32_slowpath - $__internal_1_$__cuda_sm20_sqrt_rn_f32_slowpath)
$__internal_1_$__cuda_sm20_sqrt_rn_f32_slowpath:
[----:B------:R-:W-:-:S13]  /*1d90*/  LOP3.LUT P0, RZ, R4, 0x7fffffff, RZ, 0xc0, !PT ;  /* 0x7fffffff04ff7812 */ /* 0x000fda000780c0ff */
[----:B------:R-:W-:Y:S01]  /*1da0*/  @!P0 IMAD.MOV.U32 R5, RZ, RZ, R4 ;  /* 0x000000ffff058224 */ /* 0x000fe200078e0004 */
[----:B------:R-:W-:Y:S06]  /*1db0*/  @!P0 BRA `(.L_x_39) ;  /* 0x0000000000408947 */ /* 0x000fec0003800000 */
[----:B------:R-:W-:-:S13]  /*1dc0*/  FSETP.GEU.FTZ.AND P0, PT, R4, RZ, PT ;  /* 0x000000ff0400720b */ /* 0x000fda0003f1e000 */
[----:B------:R-:W-:Y:S01]  /*1dd0*/  @!P0 MOV R5, 0x7fffffff ;  /* 0x7fffffff00058802 */ /* 0x000fe20000000f00 */
[----:B------:R-:W-:Y:S06]  /*1de0*/  @!P0 BRA `(.L_x_39) ;  /* 0x0000000000348947 */ /* 0x000fec0003800000 */
[----:B------:R-:W-:-:S13]  /*1df0*/  FSETP.GTU.FTZ.AND P0, PT, |R4|, +INF , PT ;  /* 0x7f8000000400780b */ /* 0x000fda0003f1c200 */
[----:B------:R-:W-:Y:S01]  /*1e00*/  @P0 FADD.FTZ R5, R4, 1 ;  /* 0x3f80000004050421 */ /* 0x000fe20000010000 */
[----:B------:R-:W-:Y:S06]  /*1e10*/  @P0 BRA `(.L_x_39) ;  /* 0x0000000000280947 */ /* 0x000fec0003800000 */
[----:B------:R-:W-:-:S13]  /*1e20*/  FSETP.NEU.FTZ.AND P0, PT, |R4|, +INF , PT ;  /* 0x7f8000000400780b */ /* 0x000fda0003f1d200 */
[----:B------:R-:W-:-:S04]  /*1e30*/  @P0 FFMA R9, R4, 1.84467440737095516160e+19, RZ ;  /* 0x5f80000004090823 */ /* 0x000fc800000000ff */
[----:B------:R-:W0:Y:S02]  /*1e40*/  @P0 MUFU.RSQ R22, R9 ;  /* 0x0000000900160308 */ /* 0x000e240000001400 */
[----:B0-----:R-:W-:Y:S01]  /*1e50*/  @P0 FMUL.FTZ R24, R9, R22 ;  /* 0x0000001609180220 */ /* 0x001fe20000410000 */
[----:B------:R-:W-:-:S03]  /*1e60*/  @P0 FMUL.FTZ R22, R22, 0.5 ;  /* 0x3f00000016160820 */ /* 0x000fc60000410000 */
[----:B------:R-:W-:-:S04]  /*1e70*/  @P0 FADD.FTZ R5, -R24, -RZ ;  /* 0x800000ff18050221 */ /* 0x000fc80000010100 */
[----:B------:R-:W-:Y:S01]  /*1e80*/  @P0 FFMA R11, R24, R5, R9 ;  /* 0x00000005180b0223 */ /* 0x000fe20000000009 */
[----:B------:R-:W-:-:S03]  /*1e90*/  @!P0 IMAD.MOV.U32 R5, RZ, RZ, R4 ;  /* 0x000000ffff058224 */ /* 0x000fc600078e0004 */
[----:B------:R-:W-:-:S04]  /*1ea0*/  @P0 FFMA R11, R11, R22, R24 ;  /* 0x000000160b0b0223 */ /* 0x000fc80000000018 */
[----:B------:R-:W-:-:S07]  /*1eb0*/  @P0 FMUL.FTZ R5, R11, 2.3283064365386962891e-10 ;  /* 0x2f8000000b050820 */ /* 0x000fce0000410000 */
.L_x_39:
[----:B------:R-:W-:Y:S01]  /*1ec0*/  MOV R9, R5 ;  /* 0x0000000500097202 */ /* 0x000fe20000000f00 */
[----:B------:R-:W-:Y:S02]  /*1ed0*/  HFMA2 R5, -RZ, RZ, 0, 0 ;  /* 0x00000000ff057431 */ /* 0x000fe400000001ff */
[----:B------:R-:W-:-:S04]  /*1ee0*/  IMAD.MOV.U32 R4, RZ, RZ, R23 ;  /* 0x000000ffff047224 */ /* 0x000fc800078e0017 */
[----:B------:R-:W-:Y:S05]  /*1ef0*/  RET.REL.NODEC R4 `(_Z18calc_losses_kernelPKfS0_S0_S0_S0_S0_jjPf) ;  /* 0xffffffe004407950 */ /* 0x000fea0003c3ffff */
        .weak           $__internal_2_$__cuda_sm3x_div_rn_noftz_f32_slowpath
        .type           $__internal_2_$__cuda_sm3x_div_rn_noftz_f32_slowpath,@function
        .size           $__internal_2_$__cuda_sm3x_div_rn_noftz_f32_slowpath,(.L_x_54 - $__internal_2_$__cuda_sm3x_div_rn_noftz_f32_slowpath)
$__internal_2_$__cuda_sm3x_div_rn_noftz_f32_slowpath:
[----:B------:R-:W-:Y:S01]  /*1f00*/  SHF.R.U32.HI R25, RZ, 0x17, R5 ;  /* 0x00000017ff197819 */ /* 0x000fe20000011605 */
[----:B------:R-:W-:Y:S01]  /*1f10*/  BSSY.RECONVERGENT B2, `(.L_x_40) ;  /* 0x0000062000027945 */ /* 0x000fe20003800200 */
[----:B------:R-:W-:Y:S02]  /*1f20*/  SHF.R.U32.HI R24, RZ, 0x17, R4 ;  /* 0x00000017ff187819 */ /* 0x000fe40000011604 */
[----:B------:R-:W-:Y:S02]  /*1f30*/  LOP3.LUT R25, R25, 0xff, RZ, 0xc0, !PT ;  /* 0x000000ff19197812 */ /* 0x000fe400078ec0ff */
[----:B------:R-:W-:-:S03]  /*1f40*/  LOP3.LUT R28, R24, 0xff, RZ, 0xc0, !PT ;  /* 0x000000ff181c7812 */ /* 0x000fc600078ec0ff */
[----:B------:R-:W-:Y:S01]  /*1f50*/  VIADD R27, R25, 0xffffffff ;  /* 0xffffffff191b7836 */ /* 0x000fe20000000000 */
[----:B------:R-:W-:-:S04]  /*1f60*/  IADD3 R26, PT, PT, R28, -0x1, RZ ;  /* 0xffffffff1c1a7810 */ /* 0x000fc80007ffe0ff */
[----:B------:R-:W-:-:S04]  /*1f70*/  ISETP.GT.U32.AND P0, PT, R27, 0xfd, PT ;  /* 0x000000fd1b00780c */ /* 0x000fc80003f04070 */
[----:B------:R-:W-:-:S13]  /*1f80*/  ISETP.GT.U32.OR P0, PT, R26, 0xfd, P0 ;  /* 0x000000fd1a00780c */ /* 0x000fda0000704470 */
[----:B------:R-:W-:Y:S01]  /*1f90*/  @!P0 IMAD.MOV.U32 R24, RZ, RZ, RZ ;  /* 0x000000ffff188224 */ /* 0x000fe200078e00ff */
[----:B------:R-:W-:Y:S06]  /*1fa0*/  @!P0 BRA `(.L_x_41) ;  /* 0x00000000005c8947 */ /* 0x000fec0003800000 */
[----:B------:R-:W-:Y:S02]  /*1fb0*/  FSETP.GTU.FTZ.AND P0, PT, |R4|, +INF , PT ;  /* 0x7f8000000400780b */ /* 0x000fe40003f1c200 */
[----:B------:R-:W-:-:S04]  /*1fc0*/  FSETP.GTU.FTZ.AND P2, PT, |R5|, +INF , PT ;  /* 0x7f8000000500780b */ /* 0x000fc80003f5c200 */
[----:B------:R-:W-:-:S13]  /*1fd0*/  PLOP3.LUT P0, PT, P0, P2, PT, 0xf8, 0x8f ;  /* 0x00000000008f781c */ /* 0x000fda0000705f70 */
[----:B------:R-:W-:Y:S05]  /*1fe0*/  @P0 BRA `(.L_x_42) ;  /* 0x00000004004c0947 */ /* 0x000fea0003800000 */
[----:B------:R-:W-:-:S13]  /*1ff0*/  LOP3.LUT P0, RZ, R5, 0x7fffffff, R4, 0xc8, !PT ;  /* 0x7fffffff05ff7812 */ /* 0x000fda000780c804 */
[----:B------:R-:W-:Y:S05]  /*2000*/  @!P0 BRA `(.L_x_43) ;  /* 0x00000004003c8947 */ /* 0x000fea0003800000 */
[C---:B------:R-:W-:Y:S02]  /*2010*/  FSETP.NEU.FTZ.AND P2, PT, |R4|.reuse, +INF , PT ;  /* 0x7f8000000400780b */ /* 0x040fe40003f5d200 */
[----:B------:R-:W-:Y:S02]  /*2020*/  FSETP.NEU.FTZ.AND P3, PT, |R5|, +INF , PT ;  /* 0x7f8000000500780b */ /* 0x000fe40003f7d200 */
[----:B------:R-:W-:-:S11]  /*2030*/  FSETP.NEU.FTZ.AND P0, PT, |R4|, +INF , PT ;  /* 0x7f8000000400780b */ /* 0x000fd60003f1d200 */
[----:B------:R-:W-:Y:S05]  /*2040*/  @!P3 BRA !P2, `(.L_x_43) ;  /* 0x00000004002cb947 */ /* 0x000fea0005000000 */
[----:B------:R-:W-:-:S04]  /*2050*/  LOP3.LUT P2, RZ, R4, 0x7fffffff, RZ, 0xc0, !PT ;  /* 0x7fffffff04ff7812 */ /* 0x000fc8000784c0ff */
[----:B------:R-:W-:-:S13]  /*2060*/  PLOP3.LUT P2, PT, P3, P2, PT, 0x2f, 0xf2 ;  /* 0x0000000000f2781c */ /* 0x000fda0001f44577 */
[----:B------:R-:W-:Y:S05]  /*2070*/  @P2 BRA `(.L_x_44) ;  /* 0x0000000400182947 */ /* 0x000fea0003800000 */
[----:B------:R-:W-:-:S04]  /*2080*/  LOP3.LUT P2, RZ, R5, 0x7fffffff, RZ, 0xc0, !PT ;  /* 0x7fffffff05ff7812 */ /* 0x000fc8000784c0ff */
[----:B------:R-:W-:-:S13]  /*2090*/  PLOP3.LUT P0, PT, P0, P2, PT, 0x2f, 0xf2 ;  /* 0x0000000000f2781c */ /* 0x000fda0000704577 */
[----:B------:R-:W-:Y:S05]  /*20a0*/  @P0 BRA `(.L_x_45) ;  /* 0x0000000400000947 */ /* 0x000fea0003800000 */
[----:B------:R-:W-:Y:S02]  /*20b0*/  ISETP.GE.AND P0, PT, R26, RZ, PT ;  /* 0x000000ff1a00720c */ /* 0x000fe40003f06270 */
[----:B------:R-:W-:-:S11]  /*20c0*/  ISETP.GE.AND P2, PT, R27, RZ, PT ;  /* 0x000000ff1b00720c */ /* 0x000fd60003f46270 */
[----:B------:R-:W-:Y:S01]  /*20d0*/  @P0 MOV R24, RZ ;  /* 0x000000ff00180202 */ /* 0x000fe20000000f00 */
[----:B------:R-:W-:Y:S02]  /*20e0*/  @!P0 IMAD.MOV.U32 R24, RZ, RZ, -0x40 ;  /* 0xffffffc0ff188424 */ /* 0x000fe400078e00ff */
[----:B------:R-:W-:Y:S01]  /*20f0*/  @!P0 FFMA R4, R4, 1.84467440737095516160e+19, RZ ;  /* 0x5f80000004048823 */ /* 0x000fe200000000ff */
[----:B------:R-:W-:Y:S02]  /*2100*/  @!P2 FFMA R5, R5, 1.84467440737095516160e+19, RZ ;  /* 0x5f8000000505a823 */ /* 0x000fe400000000ff */
[----:B------:R-:W-:-:S07]  /*2110*/  @!P2 IADD3 R24, PT, PT, R24, 0x40, RZ ;  /* 0x000000401818a810 */ /* 0x000fce0007ffe0ff */
.L_x_41:
[----:B------:R-:W-:Y:S01]  /*2120*/  LEA R26, R25, 0xc0800000, 0x17 ;  /* 0xc0800000191a7811 */ /* 0x000fe200078eb8ff */
[----:B------:R-:W-:Y:S04]  /*2130*/  BSSY.RECONVERGENT B3, `(.L_x_46) ;  /* 0x0000036000037945 */ /* 0x000fe80003800200 */
[----:B------:R-:W-:Y:S01]  /*2140*/  IMAD.IADD R26, R5, 0x1, -R26 ;  /* 0x00000001051a7824 */ /* 0x000fe200078e0a1a */
[----:B------:R-:W-:-:S03]  /*2150*/  IADD3 R5, PT, PT, R28, -0x7f, RZ ;  /* 0xffffff811c057810 */ /* 0x000fc60007ffe0ff */
[----:B------:R-:W0:Y:S01]  /*2160*/  MUFU.RCP R27, R26 ;  /* 0x0000001a001b7308 */ /* 0x000e220000001000 */
[----:B------:R-:W-:Y:S01]  /*2170*/  FADD.FTZ R29, -R26, -RZ ;  /* 0x800000ff1a1d7221 */ /* 0x000fe20000010100 */
[C---:B------:R-:W-:Y:S01]  /*2180*/  IMAD R4, R5.reuse, -0x800000, R4 ;  /* 0xff80000005047824 */ /* 0x040fe200078e0204 */
[----:B------:R-:W-:-:S05]  /*2190*/  IADD3 R25, PT, PT, R5, 0x7f, -R25 ;  /* 0x0000007f05197810 */ /* 0x000fca0007ffe819 */
[----:B------:R-:W-:Y:S02]  /*21a0*/  IMAD.IADD R25, R25, 0x1, R24 ;  /* 0x0000000119197824 */ /* 0x000fe400078e0218 */
[----:B0-----:R-:W-:-:S04]  /*21b0*/  FFMA R28, R27, R29, 1 ;  /* 0x3f8000001b1c7423 */ /* 0x001fc8000000001d */
[----:B------:R-:W-:-:S04]  /*21c0*/  FFMA R30, R27, R28, R27 ;  /* 0x0000001c1b1e7223 */ /* 0x000fc8000000001b */
[----:B------:R-:W-:-:S04]  /*21d0*/  FFMA R27, R4, R30, RZ ;  /* 0x0000001e041b7223 */ /* 0x000fc800000000ff */
[----:B------:R-:W-:-:S04]  /*21e0*/  FFMA R28, R29, R27, R4 ;  /* 0x0000001b1d1c7223 */ /* 0x000fc80000000004 */
[----:B------:R-:W-:-:S04]  /*21f0*/  FFMA R27, R30, R28, R27 ;  /* 0x0000001c1e1b7223 */ /* 0x000fc8000000001b */
[----:B------:R-:W-:-:S04]  /*2200*/  FFMA R28, R29, R27, R4 ;  /* 0x0000001b1d1c7223 */ /* 0x000fc80000000004 */
[----:B------:R-:W-:-:S05]  /*2210*/  FFMA R4, R30, R28, R27 ;  /* 0x0000001c1e047223 */ /* 0x000fca000000001b */
[----:B------:R-:W-:-:S04]  /*2220*/  SHF.R.U32.HI R5, RZ, 0x17, R4 ;  /* 0x00000017ff057819 */ /* 0x000fc80000011604 */
[----:B------:R-:W-:-:S04]  /*2230*/  LOP3.LUT R5, R5, 0xff, RZ, 0xc0, !PT ;  /* 0x000000ff05057812 */ /* 0x000fc800078ec0ff */
[----:B------:R-:W-:-:S05]  /*2240*/  IADD3 R29, PT, PT, R5, R25, RZ ;  /* 0x00000019051d7210 */ /* 0x000fca0007ffe0ff */
[----:B------:R-:W-:-:S05]  /*2250*/  VIADD R5, R29, 0xffffffff ;  /* 0xffffffff1d057836 */ /* 0x000fca0000000000 */
[----:B------:R-:W-:-:S13]  /*2260*/  ISETP.GE.U32.AND P0, PT, R5, 0xfe, PT ;  /* 0x000000fe0500780c */ /* 0x000fda0003f06070 */
[----:B------:R-:W-:Y:S05]  /*2270*/  @!P0 BRA `(.L_x_47) ;  /* 0x0000000000808947 */ /* 0x000fea0003800000 */
[----:B------:R-:W-:-:S13]  /*2280*/  ISETP.GT.AND P0, PT, R29, 0xfe, PT ;  /* 0x000000fe1d00780c */ /* 0x000fda0003f04270 */
[----:B------:R-:W-:Y:S05]  /*2290*/  @P0 BRA `(.L_x_48) ;  /* 0x00000000006c0947 */ /* 0x000fea0003800000 */
[----:B------:R-:W-:-:S13]  /*22a0*/  ISETP.GE.AND P0, PT, R29, 0x1, PT ;  /* 0x000000011d00780c */ /* 0x000fda0003f06270 */
[----:B------:R-:W-:Y:S05]  /*22b0*/  @P0 BRA `(.L_x_49) ;  /* 0x0000000000740947 */ /* 0x000fea0003800000 */
[----:B------:R-:W-:Y:S02]  /*22c0*/  ISETP.GE.AND P0, PT, R29, -0x18, PT ;  /* 0xffffffe81d00780c */ /* 0x000fe40003f06270 */
[----:B------:R-:W-:-:S11]  /*22d0*/  LOP3.LUT R4, R4, 0x80000000, RZ, 0xc0, !PT ;  /* 0x8000000004047812 */ /* 0x000fd600078ec0ff */
[----:B------:R-:W-:Y:S05]  /*22e0*/  @!P0 BRA `(.L_x_49) ;  /* 0x0000000000688947 */ /* 0x000fea0003800000 */
[CCC-:B------:R-:W-:Y:S01]  /*22f0*/  FFMA.RZ R5, R30.reuse, R28.reuse, R27.reuse ;  /* 0x0000001c1e057223 */ /* 0x1c0fe2000000c01b */
[C---:B------:R-:W-:Y:S01]  /*2300*/  IADD3 R26, PT, PT, R29.reuse, 0x20, RZ ;  /* 0x000000201d1a7810 */ /* 0x040fe20007ffe0ff */
[CCC-:B------:R-:W-:Y:S01]  /*2310*/  FFMA.RM R24, R30.reuse, R28.reuse, R27.reuse ;  /* 0x0000001c1e187223 */ /* 0x1c0fe2000000401b */
[----:B------:R-:W-:Y:S02]  /*2320*/  ISETP.NE.AND P3, PT, R29, RZ, PT ;  /* 0x000000ff1d00720c */ /* 0x000fe40003f65270 */
[----:B------:R-:W-:Y:S01]  /*2330*/  LOP3.LUT R25, R5, 0x7fffff, RZ, 0xc0, !PT ;  /* 0x007fffff05197812 */ /* 0x000fe200078ec0ff */
[----:B------:R-:W-:Y:S01]  /*2340*/  FFMA.RP R5, R30, R28, R27 ;  /* 0x0000001c1e057223 */ /* 0x000fe2000000801b */
[----:B------:R-:W-:Y:S01]  /*2350*/  IMAD.MOV R27, RZ, RZ, -R29 ;  /* 0x000000ffff1b7224 */ /* 0x000fe200078e0a1d */
[----:B------:R-:W-:Y:S02]  /*2360*/  ISETP.NE.AND P2, PT, R29, RZ, PT ;  /* 0x000000ff1d00720c */ /* 0x000fe40003f45270 */
[----:B------:R-:W-:-:S02]  /*2370*/  LOP3.LUT R25, R25, 0x800000, RZ, 0xfc, !PT ;  /* 0x0080000019197812 */ /* 0x000fc400078efcff */
[----:B------:R-:W-:Y:S02]  /*2380*/  FSETP.NEU.FTZ.AND P0, PT, R5, R24, PT ;  /* 0x000000180500720b */ /* 0x000fe40003f1d000 */
[----:B------:R-:W-:Y:S02]  /*2390*/  SHF.L.U32 R26, R25, R26, RZ ;  /* 0x0000001a191a7219 */ /* 0x000fe400000006ff */
[----:B------:R-:W-:Y:S02]  /*23a0*/  SEL R24, R27, RZ, P3 ;  /* 0x000000ff1b187207 */ /* 0x000fe40001800000 */
[----:B------:R-:W-:Y:S02]  /*23b0*/  ISETP.NE.AND P2, PT, R26, RZ, P2 ;  /* 0x000000ff1a00720c */ /* 0x000fe40001745270 */
[----:B------:R-:W-:Y:S02]  /*23c0*/  SHF.R.U32.HI R24, RZ, R24, R25 ;  /* 0x00000018ff187219 */ /* 0x000fe40000011619 */
[----:B------:R-:W-:-:S02]  /*23d0*/  PLOP3.LUT P0, PT, P0, P2, PT, 0xf8, 0x8f ;  /* 0x00000000008f781c */ /* 0x000fc40000705f70 */
[----:B------:R-:W-:Y:S02]  /*23e0*/  SHF.R.U32.HI R26, RZ, 0x1, R24 ;  /* 0x00000001ff1a7819 */ /* 0x000fe40000011618 */
[----:B------:R-:W-:-:S04]  /*23f0*/  SEL R5, RZ, 0x1, !P0 ;  /* 0x00000001ff057807 */ /* 0x000fc80004000000 */
[----:B------:R-:W-:-:S04]  /*2400*/  LOP3.LUT R5, R5, 0x1, R26, 0xf8, !PT ;  /* 0x0000000105057812 */ /* 0x000fc800078ef81a */
[----:B------:R-:W-:-:S04]  /*2410*/  LOP3.LUT R5, R5, R24, RZ, 0xc0, !PT ;  /* 0x0000001805057212 */ /* 0x000fc800078ec0ff */
[----:B------:R-:W-:-:S04]  /*2420*/  IADD3 R5, PT, PT, R26, R5, RZ ;  /* 0x000000051a057210 */ /* 0x000fc80007ffe0ff */
[----:B------:R-:W-:Y:S01]  /*2430*/  LOP3.LUT R4, R5, R4, RZ, 0xfc, !PT ;  /* 0x0000000405047212 */ /* 0x000fe200078efcff */
[----:B------:R-:W-:Y:S06]  /*2440*/  BRA `(.L_x_49) ;  /* 0x0000000000107947 */ /* 0x000fec0003800000 */
.L_x_48:
[----:B------:R-:W-:-:S04]  /*2450*/  LOP3.LUT R4, R4, 0x80000000, RZ, 0xc0, !PT ;  /* 0x8000000004047812 */ /* 0x000fc800078ec0ff */
[----:B------:R-:W-:Y:S01]  /*2460*/  LOP3.LUT R4, R4, 0x7f800000, RZ, 0xfc, !PT ;  /* 0x7f80000004047812 */ /* 0x000fe200078efcff */
[----:B------:R-:W-:Y:S06]  /*2470*/  BRA `(.L_x_49) ;  /* 0x0000000000047947 */ /* 0x000fec0003800000 */
.L_x_47:
[----:B------:R-:W-:-:S07]  /*2480*/  IMAD R4, R25, 0x800000, R4 ;  /* 0x0080000019047824 */ /* 0x000fce00078e0204 */
.L_x_49:
[----:B------:R-:W-:Y:S05]  /*2490*/  BSYNC.RECONVERGENT B3 ;  /* 0x0000000000037941 */ /* 0x000fea0003800200 */
.L_x_46:
[----:B------:R-:W-:Y:S05]  /*24a0*/  BRA `(.L_x_50) ;  /* 0x0000000000207947 */ /* 0x000fea0003800000 */
.L_x_45:
[----:B------:R-:W-:-:S04]  /*24b0*/  LOP3.LUT R4, R5, 0x80000000, R4, 0x48, !PT ;  /* 0x8000000005047812 */ /* 0x000fc800078e4804 */
[----:B------:R-:W-:Y:S01]  /*24c0*/  LOP3.LUT R4, R4, 0x7f800000, RZ, 0xfc, !PT ;  /* 0x7f80000004047812 */ /* 0x000fe200078efcff */
[----:B------:R-:W-:Y:S06]  /*24d0*/  BRA `(.L_x_50) ;  /* 0x0000000000147947 */ /* 0x000fec0003800000 */
.L_x_44:
[----:B------:R-:W-:Y:S01]  /*24e0*/  LOP3.LUT R4, R5, 0x80000000, R4, 0x48, !PT ;  /* 0x8000000005047812 */ /* 0x000fe200078e4804 */
[----:B------:R-:W-:Y:S06]  /*24f0*/  BRA `(.L_x_50) ;  /* 0x00000000000c7947 */ /* 0x000fec0003800000 */
.L_x_43:
[----:B------:R-:W0:Y:S01]  /*2500*/  MUFU.RSQ R4, -QNAN ;  /* 0xffc0000000047908 */ /* 0x000e220000001400 */
[----:B------:R-:W-:Y:S05]  /*2510*/  BRA `(.L_x_50) ;  /* 0x0000000000047947 */ /* 0x000fea0003800000 */
.L_x_42:
[----:B------:R-:W-:-:S07]  /*2520*/  FADD.FTZ R4, R4, R5 ;  /* 0x0000000504047221 */ /* 0x000fce0000010000 */
.L_x_50:
[----:B------:R-:W-:Y:S05]  /*2530*/  BSYNC.RECONVERGENT B2 ;  /* 0x0000000000027941 */ /* 0x000fea0003800200 */
.L_x_40:
[----:B------:R-:W-:Y:S01]  /*2540*/  HFMA2 R5, -RZ, RZ, 0, 0 ;  /* 0x00000000ff057431 */ /* 0x000fe200000001ff */
[----:B0-----:R-:W-:Y:S01]  /*2550*/  MOV R24, R4 ;  /* 0x0000000400187202 */ /* 0x001fe20000000f00 */
[----:B------:R-:W-:-:S04]  /*2560*/  IMAD.MOV.U32 R4, RZ, RZ, R22 ;  /* 0x000000ffff047224 */ /* 0x000fc800078e0016 */
[----:B------:R-:W-:Y:S05]  /*2570*/  RET.REL.NODEC R4 `(_Z18calc_losses_kernelPKfS0_S0_S0_S0_S0_jjPf) ;  /* 0xffffffd804a07950 */ /* 0x000fea0003c3ffff */
.L_x_51:
        /* <DEDUP_REMOVED lines=16> */
.L_x_54:


//--------------------- .nv.shared.reserved.0     --------------------------
	.section	.nv.shared.reserved.0,"aw",@nobits
	.weak		__nv_reservedSMEM_offset_0_alias
	.size		__nv_reservedSMEM_offset_0_alias, 0, 64
	.other		__nv_reservedSMEM_offset_0_alias,@"STO_CUDA_RESERVED_SHARED STV_DEFAULT"
__nv_reservedSMEM_offset_0_alias:
	.zero		0
	.zero		64


//--------------------- .nv.constant0._Z24calc_losses_dummy_kernelPKfS0_S0_S0_S0_S0_jjPf --------------------------
	.section	.nv.constant0._Z24calc_losses_dummy_kernelPKfS0_S0_S0_S0_S0_jjPf,"a",@progbits
	.sectionflags	@""
	.align	4
.nv.constant0._Z24calc_losses_dummy_kernelPKfS0_S0_S0_S0_S0_jjPf:
	.zero		960


//--------------------- .nv.constant0._Z18calc_losses_kernelPKfS0_S0_S0_S0_S0_jjPf --------------------------
	.section	.nv.constant0._Z18calc_losses_kernelPKfS0_S0_S0_S0_S0_jjPf,"a",@progbits
	.sectionflags	@""
	.align	4
.nv.constant0._Z18calc_losses_kernelPKfS0_S0_S0_S0_S0_jjPf:
	.zero		960


//--------------------- SYMBOLS --------------------------

	.type		.nv.reservedSmem.offset0,@object
	.size		.nv.reservedSmem.offset0,0x4
